//
// Generated by NVIDIA NVVM Compiler
//
// Compiler Build ID: CL-36424714
// Cuda compilation tools, release 13.0, V13.0.88
// Based on NVVM 20.0.0
//

.version 9.0
.target sm_100
.address_size 64

	// .globl	_Z9LayerNormPKfPfii
.extern .shared .align 16 .b8 sh[];

.visible .entry _Z9LayerNormPKfPfii(
	.param .u64 .ptr .align 1 _Z9LayerNormPKfPfii_param_0,
	.param .u64 .ptr .align 1 _Z9LayerNormPKfPfii_param_1,
	.param .u32 _Z9LayerNormPKfPfii_param_2,
	.param .u32 _Z9LayerNormPKfPfii_param_3
)
{
	.reg .pred 	%p<24>;
	.reg .b32 	%r<92>;
	.reg .b32 	%f<159>;
	.reg .b64 	%rd<9>;
	.reg .b64 	%fd<3>;

	ld.param.u64 	%rd3, [_Z9LayerNormPKfPfii_param_0];
	ld.param.u64 	%rd4, [_Z9LayerNormPKfPfii_param_1];
	ld.param.u32 	%r45, [_Z9LayerNormPKfPfii_param_2];
	ld.param.u32 	%r44, [_Z9LayerNormPKfPfii_param_3];
	mov.u32 	%r1, %ctaid.x;
	setp.ge.s32 	%p1, %r1, %r45;
	@%p1 bra 	$L__BB0_32;
	mov.u32 	%r91, %tid.x;
	setp.ge.s32 	%p2, %r91, %r44;
	@%p2 bra 	$L__BB0_4;
	mul.lo.s32 	%r3, %r44, %r1;
	mov.u32 	%r4, %ntid.x;
	cvta.to.global.u64 	%rd1, %rd3;
	mov.u32 	%r48, sh;
	mov.u32 	%r78, %r91;
$L__BB0_3:
	add.s32 	%r46, %r78, %r3;
	mul.wide.s32 	%rd5, %r46, 4;
	add.s64 	%rd6, %rd1, %rd5;
	ld.global.f32 	%f30, [%rd6];
	shl.b32 	%r47, %r78, 2;
	add.s32 	%r49, %r48, %r47;
	st.shared.f32 	[%r49], %f30;
	add.s32 	%r78, %r78, %r4;
	setp.lt.s32 	%p3, %r78, %r44;
	@%p3 bra 	$L__BB0_3;
$L__BB0_4:
	bar.sync 	0;
	setp.lt.s32 	%p4, %r44, 1;
	mov.f32 	%f150, 0f00000000;
	@%p4 bra 	$L__BB0_17;
	and.b32  	%r7, %r44, 15;
	setp.lt.u32 	%p5, %r44, 16;
	mov.f32 	%f150, 0f00000000;
	mov.b32 	%r82, 0;
	@%p5 bra 	$L__BB0_8;
	and.b32  	%r82, %r44, 2147483632;
	mov.u32 	%r52, sh;
	add.s32 	%r79, %r52, 32;
	neg.s32 	%r80, %r82;
	mov.f32 	%f150, 0f00000000;
$L__BB0_7:
	.pragma "nounroll";
	ld.shared.v4.f32 	{%f35, %f36, %f37, %f38}, [%r79+-32];
	add.f32 	%f39, %f150, %f35;
	add.f32 	%f40, %f39, %f36;
	add.f32 	%f41, %f40, %f37;
	add.f32 	%f42, %f41, %f38;
	ld.shared.v4.f32 	{%f43, %f44, %f45, %f46}, [%r79+-16];
	add.f32 	%f47, %f42, %f43;
	add.f32 	%f48, %f47, %f44;
	add.f32 	%f49, %f48, %f45;
	add.f32 	%f50, %f49, %f46;
	ld.shared.v4.f32 	{%f51, %f52, %f53, %f54}, [%r79];
	add.f32 	%f55, %f50, %f51;
	add.f32 	%f56, %f55, %f52;
	add.f32 	%f57, %f56, %f53;
	add.f32 	%f58, %f57, %f54;
	ld.shared.v4.f32 	{%f59, %f60, %f61, %f62}, [%r79+16];
	add.f32 	%f63, %f58, %f59;
	add.f32 	%f64, %f63, %f60;
	add.f32 	%f65, %f64, %f61;
	add.f32 	%f150, %f65, %f62;
	add.s32 	%r80, %r80, 16;
	add.s32 	%r79, %r79, 64;
	setp.ne.s32 	%p6, %r80, 0;
	@%p6 bra 	$L__BB0_7;
$L__BB0_8:
	setp.eq.s32 	%p7, %r7, 0;
	@%p7 bra 	$L__BB0_17;
	and.b32  	%r15, %r44, 7;
	setp.lt.u32 	%p8, %r7, 8;
	@%p8 bra 	$L__BB0_11;
	shl.b32 	%r53, %r82, 2;
	mov.u32 	%r54, sh;
	add.s32 	%r55, %r54, %r53;
	ld.shared.f32 	%f67, [%r55];
	add.f32 	%f68, %f150, %f67;
	ld.shared.f32 	%f69, [%r55+4];
	add.f32 	%f70, %f68, %f69;
	ld.shared.f32 	%f71, [%r55+8];
	add.f32 	%f72, %f70, %f71;
	ld.shared.f32 	%f73, [%r55+12];
	add.f32 	%f74, %f72, %f73;
	ld.shared.f32 	%f75, [%r55+16];
	add.f32 	%f76, %f74, %f75;
	ld.shared.f32 	%f77, [%r55+20];
	add.f32 	%f78, %f76, %f77;
	ld.shared.f32 	%f79, [%r55+24];
	add.f32 	%f80, %f78, %f79;
	ld.shared.f32 	%f81, [%r55+28];
	add.f32 	%f150, %f80, %f81;
	add.s32 	%r82, %r82, 8;
$L__BB0_11:
	setp.eq.s32 	%p9, %r15, 0;
	@%p9 bra 	$L__BB0_17;
	and.b32  	%r18, %r44, 3;
	setp.lt.u32 	%p10, %r15, 4;
	@%p10 bra 	$L__BB0_14;
	shl.b32 	%r56, %r82, 2;
	mov.u32 	%r57, sh;
	add.s32 	%r58, %r57, %r56;
	ld.shared.f32 	%f83, [%r58];
	add.f32 	%f84, %f150, %f83;
	ld.shared.f32 	%f85, [%r58+4];
	add.f32 	%f86, %f84, %f85;
	ld.shared.f32 	%f87, [%r58+8];
	add.f32 	%f88, %f86, %f87;
	ld.shared.f32 	%f89, [%r58+12];
	add.f32 	%f150, %f88, %f89;
	add.s32 	%r82, %r82, 4;
$L__BB0_14:
	setp.eq.s32 	%p11, %r18, 0;
	@%p11 bra 	$L__BB0_17;
	shl.b32 	%r59, %r82, 2;
	mov.u32 	%r60, sh;
	add.s32 	%r85, %r60, %r59;
	neg.s32 	%r84, %r18;
$L__BB0_16:
	.pragma "nounroll";
	ld.shared.f32 	%f90, [%r85];
	add.f32 	%f150, %f150, %f90;
	add.s32 	%r85, %r85, 4;
	add.s32 	%r84, %r84, 1;
	setp.ne.s32 	%p12, %r84, 0;
	@%p12 bra 	$L__BB0_16;
$L__BB0_17:
	setp.lt.s32 	%p13, %r44, 1;
	cvt.rn.f32.s32 	%f14, %r44;
	div.rn.f32 	%f15, %f150, %f14;
	mov.f32 	%f158, 0f00000000;
	@%p13 bra 	$L__BB0_29;
	and.b32  	%r27, %r44, 7;
	setp.lt.u32 	%p14, %r44, 8;
	mov.f32 	%f158, 0f00000000;
	mov.b32 	%r89, 0;
	@%p14 bra 	$L__BB0_21;
	and.b32  	%r89, %r44, 2147483640;
	mov.u32 	%r63, sh;
	add.s32 	%r86, %r63, 16;
	neg.s32 	%r87, %r89;
	mov.f32 	%f158, 0f00000000;
$L__BB0_20:
	.pragma "nounroll";
	ld.shared.v4.f32 	{%f95, %f96, %f97, %f98}, [%r86+-16];
	sub.f32 	%f99, %f95, %f15;
	fma.rn.f32 	%f100, %f99, %f99, %f158;
	sub.f32 	%f101, %f96, %f15;
	fma.rn.f32 	%f102, %f101, %f101, %f100;
	sub.f32 	%f103, %f97, %f15;
	fma.rn.f32 	%f104, %f103, %f103, %f102;
	sub.f32 	%f105, %f98, %f15;
	fma.rn.f32 	%f106, %f105, %f105, %f104;
	ld.shared.v4.f32 	{%f107, %f108, %f109, %f110}, [%r86];
	sub.f32 	%f111, %f107, %f15;
	fma.rn.f32 	%f112, %f111, %f111, %f106;
	sub.f32 	%f113, %f108, %f15;
	fma.rn.f32 	%f114, %f113, %f113, %f112;
	sub.f32 	%f115, %f109, %f15;
	fma.rn.f32 	%f116, %f115, %f115, %f114;
	sub.f32 	%f117, %f110, %f15;
	fma.rn.f32 	%f158, %f117, %f117, %f116;
	add.s32 	%r87, %r87, 8;
	add.s32 	%r86, %r86, 32;
	setp.ne.s32 	%p15, %r87, 0;
	@%p15 bra 	$L__BB0_20;
$L__BB0_21:
	setp.eq.s32 	%p16, %r27, 0;
	@%p16 bra 	$L__BB0_29;
	and.b32  	%r35, %r44, 3;
	setp.lt.u32 	%p17, %r27, 4;
	@%p17 bra 	$L__BB0_24;
	shl.b32 	%r64, %r89, 2;
	mov.u32 	%r65, sh;
	add.s32 	%r66, %r65, %r64;
	ld.shared.f32 	%f119, [%r66];
	sub.f32 	%f120, %f119, %f15;
	fma.rn.f32 	%f121, %f120, %f120, %f158;
	ld.shared.f32 	%f122, [%r66+4];
	sub.f32 	%f123, %f122, %f15;
	fma.rn.f32 	%f124, %f123, %f123, %f121;
	ld.shared.f32 	%f125, [%r66+8];
	sub.f32 	%f126, %f125, %f15;
	fma.rn.f32 	%f127, %f126, %f126, %f124;
	ld.shared.f32 	%f128, [%r66+12];
	sub.f32 	%f129, %f128, %f15;
	fma.rn.f32 	%f158, %f129, %f129, %f127;
	add.s32 	%r89, %r89, 4;
$L__BB0_24:
	setp.eq.s32 	%p18, %r35, 0;
	@%p18 bra 	$L__BB0_29;
	setp.eq.s32 	%p19, %r35, 1;
	@%p19 bra 	$L__BB0_27;
	shl.b32 	%r67, %r89, 2;
	mov.u32 	%r68, sh;
	add.s32 	%r69, %r68, %r67;
	ld.shared.f32 	%f131, [%r69];
	sub.f32 	%f132, %f131, %f15;
	fma.rn.f32 	%f133, %f132, %f132, %f158;
	ld.shared.f32 	%f134, [%r69+4];
	sub.f32 	%f135, %f134, %f15;
	fma.rn.f32 	%f158, %f135, %f135, %f133;
	add.s32 	%r89, %r89, 2;
$L__BB0_27:
	and.b32  	%r70, %r44, 1;
	setp.eq.b32 	%p20, %r70, 1;
	not.pred 	%p21, %p20;
	@%p21 bra 	$L__BB0_29;
	shl.b32 	%r71, %r89, 2;
	mov.u32 	%r72, sh;
	add.s32 	%r73, %r72, %r71;
	ld.shared.f32 	%f136, [%r73];
	sub.f32 	%f137, %f136, %f15;
	fma.rn.f32 	%f158, %f137, %f137, %f158;
$L__BB0_29:
	setp.ge.s32 	%p22, %r91, %r44;
	div.rn.f32 	%f138, %f158, %f14;
	cvt.f64.f32 	%fd1, %f138;
	add.f64 	%fd2, %fd1, 0d3E7AD7F29ABCAF48;
	cvt.rn.f32.f64 	%f28, %fd2;
	@%p22 bra 	$L__BB0_32;
	mul.lo.s32 	%r40, %r44, %r1;
	mov.u32 	%r41, %ntid.x;
	cvta.to.global.u64 	%rd2, %rd4;
	sqrt.rn.f32 	%f29, %f28;
	mov.u32 	%r75, sh;
$L__BB0_31:
	shl.b32 	%r74, %r91, 2;
	add.s32 	%r76, %r75, %r74;
	ld.shared.f32 	%f139, [%r76];
	sub.f32 	%f140, %f139, %f15;
	div.rn.f32 	%f141, %f140, %f29;
	add.s32 	%r77, %r91, %r40;
	mul.wide.s32 	%rd7, %r77, 4;
	add.s64 	%rd8, %rd2, %rd7;
	st.global.f32 	[%rd8], %f141;
	add.s32 	%r91, %r91, %r41;
	setp.lt.s32 	%p23, %r91, %r44;
	@%p23 bra 	$L__BB0_31;
$L__BB0_32:
	ret;

}


// ===== COMPILED SASS (sm_100) =====

	.target	sm_100

	.elftype	@"ET_EXEC"


//--------------------- .note.nv.tkinfo           --------------------------
	.section	.note.nv.tkinfo,"",@"SHT_NOTE"
	.sectionflags	@"SHF_NOTE_NV_TKINFO"
	.tkinfo
        /*0018*/ 	.word	0x00000002
        /*0030*/ 	.string	""
        /*0030*/ 	.string	"ptxas"
        /*0030*/ 	.string	"Cuda compilation tools, release 13.0, V13.0.88"
        /*0030*/ 	.string	"Build cuda_13.0.r13.0/compiler.36424714_0"
        /*0030*/ 	.string	"-arch sm_100 -m 64 "



//--------------------- .note.nv.cuinfo           --------------------------
	.section	.note.nv.cuinfo,"",@"SHT_NOTE"
	.sectionflags	@"SHF_NOTE_NV_CUINFO"
        /*0018*/ 	.short	0x0002
        /*001a*/ 	.short	0x0064
        /*001c*/ 	.short	0x0082
	.zero		2


//--------------------- .nv.info                  --------------------------
	.section	.nv.info,"",@"SHT_CUDA_INFO"
	.align	4


	//----- nvinfo : EIATTR_REGCOUNT
	.align		4
        /*0000*/ 	.byte	0x04, 0x2f
        /*0002*/ 	.short	(.L_1 - .L_0)
	.align		4
.L_0:
        /*0004*/ 	.word	index@(_Z9LayerNormPKfPfii)
        /*0008*/ 	.word	0x00000018


	//----- nvinfo : EIATTR_FRAME_SIZE
	.align		4
.L_1:
        /*000c*/ 	.byte	0x04, 0x11
        /*000e*/ 	.short	(.L_3 - .L_2)
	.align		4
.L_2:
        /*0010*/ 	.word	index@($__internal_1_$__cuda_sm3x_div_rn_noftz_f32_slowpath)
        /*0014*/ 	.word	0x00000000


	//----- nvinfo : EIATTR_FRAME_SIZE
	.align		4
.L_3:
        /*0018*/ 	.byte	0x04, 0x11
        /*001a*/ 	.short	(.L_5 - .L_4)
	.align		4
.L_4:
        /*001c*/ 	.word	index@($__internal_0_$__cuda_sm20_sqrt_rn_f32_slowpath)
        /*0020*/ 	.word	0x00000000


	//----- nvinfo : EIATTR_FRAME_SIZE
	.align		4
.L_5:
        /*0024*/ 	.byte	0x04, 0x11
        /*0026*/ 	.short	(.L_7 - .L_6)
	.align		4
.L_6:
        /*0028*/ 	.word	index@(_Z9LayerNormPKfPfii)
        /*002c*/ 	.word	0x00000000


	//----- nvinfo : EIATTR_MIN_STACK_SIZE
	.align		4
.L_7:
        /*0030*/ 	.byte	0x04, 0x12
        /*0032*/ 	.short	(.L_9 - .L_8)
	.align		4
.L_8:
        /*0034*/ 	.word	index@(_Z9LayerNormPKfPfii)
        /*0038*/ 	.word	0x00000000
.L_9:


//--------------------- .nv.compat                --------------------------
	.section	.nv.compat,"",@"SHT_CUDA_COMPAT_INFO"
	.align	4
        /*0000*/ 	.byte	0x02, 0x09, 0x00, 0x00, 0x02, 0x02, 0x01, 0x00, 0x02, 0x05, 0x05, 0x00, 0x03, 0x07, 0x01, 0x01
        /*0010*/ 	.byte	0x02, 0x03, 0x00, 0x00, 0x02, 0x06, 0x01, 0x00, 0x04, 0x0b, 0x08, 0x00, 0x01, 0x00, 0x00, 0x00
        /*0020*/ 	.byte	0x00, 0x00, 0x00, 0x00


//--------------------- .nv.info._Z9LayerNormPKfPfii --------------------------
	.section	.nv.info._Z9LayerNormPKfPfii,"",@"SHT_CUDA_INFO"
	.sectionflags	@""
	.align	4


	//----- nvinfo : EIATTR_CUDA_API_VERSION
	.align		4
        /*0000*/ 	.byte	0x04, 0x37
        /*0002*/ 	.short	(.L_11 - .L_10)
.L_10:
        /*0004*/ 	.word	0x00000082


	//----- nvinfo : EIATTR_KPARAM_INFO
	.align		4
.L_11:
        /*0008*/ 	.byte	0x04, 0x17
        /*000a*/ 	.short	(.L_13 - .L_12)
.L_12:
        /*000c*/ 	.word	0x00000000
        /*0010*/ 	.short	0x0003
        /*0012*/ 	.short	0x0014
        /*0014*/ 	.byte	0x00, 0xf0, 0x11, 0x00


	//----- nvinfo : EIATTR_KPARAM_INFO
	.align		4
.L_13:
        /*0018*/ 	.byte	0x04, 0x17
        /*001a*/ 	.short	(.L_15 - .L_14)
.L_14:
        /*001c*/ 	.word	0x00000000
        /*0020*/ 	.short	0x0002
        /*0022*/ 	.short	0x0010
        /*0024*/ 	.byte	0x00, 0xf0, 0x11, 0x00


	//----- nvinfo : EIATTR_KPARAM_INFO
	.align		4
.L_15:
        /*0028*/ 	.byte	0x04, 0x17
        /*002a*/ 	.short	(.L_17 - .L_16)
.L_16:
        /*002c*/ 	.word	0x00000000
        /*0030*/ 	.short	0x0001
        /*0032*/ 	.short	0x0008
        /*0034*/ 	.byte	0x00, 0xf5, 0x21, 0x00


	//----- nvinfo : EIATTR_KPARAM_INFO
	.align		4
.L_17:
        /*0038*/ 	.byte	0x04, 0x17
        /*003a*/ 	.short	(.L_19 - .L_18)
.L_18:
        /*003c*/ 	.word	0x00000000
        /*0040*/ 	.short	0x0000
        /*0042*/ 	.short	0x0000
        /*0044*/ 	.byte	0x00, 0xf5, 0x21, 0x00


	//----- nvinfo : EIATTR_SPARSE_MMA_MASK
	.align		4
.L_19:
        /*0048*/ 	.byte	0x03, 0x50
        /*004a*/ 	.short	0x0000


	//----- nvinfo : EIATTR_MAXREG_COUNT
	.align		4
        /*004c*/ 	.byte	0x03, 0x1b
        /*004e*/ 	.short	0x00ff


	//----- nvinfo : EIATTR_NUM_BARRIERS
	.align		4
        /*0050*/ 	.byte	0x02, 0x4c
        /*0052*/ 	.byte	0x01
	.zero		1


	//----- nvinfo : EIATTR_MERCURY_ISA_VERSION
	.align		4
        /*0054*/ 	.byte	0x03, 0x5f
        /*0056*/ 	.short	0x0101


	//----- nvinfo : EIATTR_VRC_CTA_INIT_COUNT
	.align		4
        /*0058*/ 	.byte	0x02, 0x4a
	.zero		1
	.zero		1


	//----- nvinfo : EIATTR_EXIT_INSTR_OFFSETS
	.align		4
        /*005c*/ 	.byte	0x04, 0x1c
        /*005e*/ 	.short	(.L_21 - .L_20)


	//   ....[0]....
.L_20:
        /*0060*/ 	.word	0x00000040


	//   ....[1]....
        /*0064*/ 	.word	0x00000e30


	//   ....[2]....
        /*0068*/ 	.word	0x00001100


	//----- nvinfo : EIATTR_CRS_STACK_SIZE
	.align		4
.L_21:
        /*006c*/ 	.byte	0x04, 0x1e
        /*006e*/ 	.short	(.L_23 - .L_22)
.L_22:
        /*0070*/ 	.word	0x00000000


	//----- nvinfo : EIATTR_CBANK_PARAM_SIZE
	.align		4
.L_23:
        /*0074*/ 	.byte	0x03, 0x19
        /*0076*/ 	.short	0x0018


	//----- nvinfo : EIATTR_PARAM_CBANK
	.align		4
        /*0078*/ 	.byte	0x04, 0x0a
        /*007a*/ 	.short	(.L_25 - .L_24)
	.align		4
.L_24:
        /*007c*/ 	.word	index@(.nv.constant0._Z9LayerNormPKfPfii)
        /*0080*/ 	.short	0x0380
        /*0082*/ 	.short	0x0018


	//----- nvinfo : EIATTR_SW_WAR
	.align		4
.L_25:
        /*0084*/ 	.byte	0x04, 0x36
        /*0086*/ 	.short	(.L_27 - .L_26)
.L_26:
        /*0088*/ 	.word	0x00000008
.L_27:


//--------------------- .nv.callgraph             --------------------------
	.section	.nv.callgraph,"",@"SHT_CUDA_CALLGRAPH"
	.align	4
	.sectionentsize	8
	.align		4
        /*0000*/ 	.word	0x00000000
	.align		4
        /*0004*/ 	.word	0xffffffff
	.align		4
        /*0008*/ 	.word	0x00000000
	.align		4
        /*000c*/ 	.word	0xfffffffe
	.align		4
        /*0010*/ 	.word	0x00000000
	.align		4
        /*0014*/ 	.word	0xfffffffd
	.align		4
        /*0018*/ 	.word	0x00000000
	.align		4
        /*001c*/ 	.word	0xfffffffc


//--------------------- .text._Z9LayerNormPKfPfii --------------------------
	.section	.text._Z9LayerNormPKfPfii,"ax",@progbits
	.align	128
        .global         _Z9LayerNormPKfPfii
        .type           _Z9LayerNormPKfPfii,@function
        .size           _Z9LayerNormPKfPfii,(.L_x_38 - _Z9LayerNormPKfPfii)
        .other          _Z9LayerNormPKfPfii,@"STO_CUDA_ENTRY STV_DEFAULT"
_Z9LayerNormPKfPfii:
.text._Z9LayerNormPKfPfii:
[----:B------:R-:W-:Y:S08]  /*0000*/  LDC R1, c[0x0][0x37c] ;  /* 0x0000df00ff017b82 */ /* 0x000ff00000000800 */
[----:B------:R-:W0:Y:S08]  /*0010*/  S2UR UR8, SR_CTAID.X ;  /* 0x00000000000879c3 */ /* 0x000e300000002500 */
[----:B------:R-:W0:Y:S02]  /*0020*/  LDC R0, c[0x0][0x390] ;  /* 0x0000e400ff007b82 */ /* 0x000e240000000800 */
[----:B0-----:R-:W-:-:S13]  /*0030*/  ISETP.LE.AND P0, PT, R0, UR8, PT ;  /* 0x0000000800007c0c */ /* 0x001fda000bf03270 */
[----:B------:R-:W-:Y:S05]  /*0040*/  @P0 EXIT ;  /* 0x000000000000094d */ /* 0x000fea0003800000 */
[----:B------:R-:W0:Y:S01]  /*0050*/  S2R R2, SR_TID.X ;  /* 0x0000000000027919 */ /* 0x000e220000002100 */
[----:B------:R-:W0:Y:S01]  /*0060*/  LDC R3, c[0x0][0x394] ;  /* 0x0000e500ff037b82 */ /* 0x000e220000000800 */
[----:B------:R-:W1:Y:S01]  /*0070*/  LDCU.64 UR10, c[0x0][0x358] ;  /* 0x00006b00ff0a77ac */ /* 0x000e620008000a00 */
[----:B------:R-:W-:Y:S01]  /*0080*/  BSSY.RECONVERGENT B0, `(.L_x_0) ;  /* 0x0000011000007945 */ /* 0x000fe20003800200 */
[----:B0-----:R-:W-:-:S13]  /*0090*/  ISETP.GE.AND P0, PT, R2, R3, PT ;  /* 0x000000030200720c */ /* 0x001fda0003f06270 */
[----:B-1----:R-:W-:Y:S05]  /*00a0*/  @P0 BRA `(.L_x_1) ;  /* 0x0000000000380947 */ /* 0x002fea0003800000 */
[----:B------:R-:W0:Y:S01]  /*00b0*/  S2R R5, SR_CgaCtaId ;  /* 0x0000000000057919 */ /* 0x000e220000008800 */
[----:B------:R-:W1:Y:S01]  /*00c0*/  LDC R11, c[0x0][0x360] ;  /* 0x0000d800ff0b7b82 */ /* 0x000e620000000800 */
[----:B------:R-:W-:Y:S02]  /*00d0*/  MOV R0, 0x400 ;  /* 0x0000040000007802 */ /* 0x000fe40000000f00 */
[----:B------:R-:W-:-:S05]  /*00e0*/  MOV R8, R2 ;  /* 0x0000000200087202 */ /* 0x000fca0000000f00 */
[----:B------:R-:W2:Y:S01]  /*00f0*/  LDC.64 R6, c[0x0][0x380] ;  /* 0x0000e000ff067b82 */ /* 0x000ea20000000a00 */
[----:B0-----:R-:W-:-:S07]  /*0100*/  LEA R0, R5, R0, 0x18 ;  /* 0x0000000005007211 */ /* 0x001fce00078ec0ff */
.L_x_2:
[----:B------:R-:W-:-:S04]  /*0110*/  IMAD R5, R3, UR8, R8 ;  /* 0x0000000803057c24 */ /* 0x000fc8000f8e0208 */
[----:B0-2---:R-:W-:-:S06]  /*0120*/  IMAD.WIDE R4, R5, 0x4, R6 ;  /* 0x0000000405047825 */ /* 0x005fcc00078e0206 */
[----:B------:R-:W2:Y:S01]  /*0130*/  LDG.E R4, desc[UR10][R4.64] ;  /* 0x0000000a04047981 */ /* 0x000ea2000c1e1900 */
[----:B------:R-:W-:Y:S01]  /*0140*/  LEA R9, R8, R0, 0x2 ;  /* 0x0000000008097211 */ /* 0x000fe200078e10ff */
[----:B-1----:R-:W-:-:S05]  /*0150*/  IMAD.IADD R8, R11, 0x1, R8 ;  /* 0x000000010b087824 */ /* 0x002fca00078e0208 */
[----:B------:R-:W-:Y:S01]  /*0160*/  ISETP.GE.AND P0, PT, R8, R3, PT ;  /* 0x000000030800720c */ /* 0x000fe20003f06270 */
[----:B--2---:R0:W-:-:S12]  /*0170*/  STS [R9], R4 ;  /* 0x0000000409007388 */ /* 0x0041d80000000800 */
[----:B------:R-:W-:Y:S05]  /*0180*/  @!P0 BRA `(.L_x_2) ;  /* 0xfffffffc00e08947 */ /* 0x000fea000383ffff */
.L_x_1:
[----:B------:R-:W-:Y:S05]  /*0190*/  BSYNC.RECONVERGENT B0 ;  /* 0x0000000000007941 */ /* 0x000fea0003800200 */
.L_x_0:
[----:B------:R-:W-:Y:S01]  /*01a0*/  BAR.SYNC.DEFER_BLOCKING 0x0 ;  /* 0x0000000000007b1d */ /* 0x000fe20000010000 */
[----:B------:R-:W-:Y:S01]  /*01b0*/  ISETP.GE.AND P2, PT, R3, 0x1, PT ;  /* 0x000000010300780c */ /* 0x000fe20003f46270 */
[----:B------:R-:W-:-:S12]  /*01c0*/  HFMA2 R19, -RZ, RZ, 0, 0 ;  /* 0x00000000ff137431 */ /* 0x000fd800000001ff */
[----:B------:R-:W-:Y:S05]  /*01d0*/  @!P2 BRA `(.L_x_3) ;  /* 0x000000040050a947 */ /* 0x000fea0003800000 */
[C---:B------:R-:W-:Y:S01]  /*01e0*/  ISETP.GE.U32.AND P0, PT, R3.reuse, 0x10, PT ;  /* 0x000000100300780c */ /* 0x040fe20003f06070 */
[----:B------:R-:W-:Y:S01]  /*01f0*/  IMAD.MOV.U32 R0, RZ, RZ, RZ ;  /* 0x000000ffff007224 */ /* 0x000fe200078e00ff */
[----:B------:R-:W-:Y:S02]  /*0200*/  LOP3.LUT R21, R3, 0xf, RZ, 0xc0, !PT ;  /* 0x0000000f03157812 */ /* 0x000fe400078ec0ff */
[----:B------:R-:W-:Y:S02]  /*0210*/  MOV R19, RZ ;  /* 0x000000ff00137202 */ /* 0x000fe40000000f00 */
[----:B------:R-:W-:-:S07]  /*0220*/  ISETP.NE.AND P1, PT, R21, RZ, PT ;  /* 0x000000ff1500720c */ /* 0x000fce0003f25270 */
[----:B------:R-:W-:Y:S06]  /*0230*/  @!P0 BRA `(.L_x_4) ;  /* 0x00000000007c8947 */ /* 0x000fec0003800000 */
[----:B------:R-:W1:Y:S01]  /*0240*/  S2UR UR5, SR_CgaCtaId ;  /* 0x00000000000579c3 */ /* 0x000e620000008800 */
[----:B------:R-:W-:Y:S01]  /*0250*/  LOP3.LUT R0, R3, 0x7ffffff0, RZ, 0xc0, !PT ;  /* 0x7ffffff003007812 */ /* 0x000fe200078ec0ff */
[----:B------:R-:W-:Y:S01]  /*0260*/  UMOV UR4, 0x400 ;  /* 0x0000040000047882 */ /* 0x000fe20000000000 */
[----:B------:R-:W-:Y:S02]  /*0270*/  MOV R19, RZ ;  /* 0x000000ff00137202 */ /* 0x000fe40000000f00 */
[----:B------:R-:W-:Y:S01]  /*0280*/  IADD3 R20, PT, PT, -R0, RZ, RZ ;  /* 0x000000ff00147210 */ /* 0x000fe20007ffe1ff */
[----:B-1----:R-:W-:-:S04]  /*0290*/  ULEA UR4, UR5, UR4, 0x18 ;  /* 0x0000000405047291 */ /* 0x002fc8000f8ec0ff */
[----:B------:R-:W-:-:S12]  /*02a0*/  UIADD3 UR4, UPT, UPT, UR4, 0x20, URZ ;  /* 0x0000002004047890 */ /* 0x000fd8000fffe0ff */
.L_x_5:
[----:B0-----:R-:W0:Y:S01]  /*02b0*/  LDS.128 R4, [UR4+-0x20] ;  /* 0xffffe004ff047984 */ /* 0x001e220008000c00 */
[----:B------:R-:W-:-:S03]  /*02c0*/  VIADD R20, R20, 0x10 ;  /* 0x0000001014147836 */ /* 0x000fc60000000000 */
[----:B------:R-:W1:Y:S02]  /*02d0*/  LDS.128 R8, [UR4+-0x10] ;  /* 0xfffff004ff087984 */ /* 0x000e640008000c00 */
[----:B------:R-:W-:Y:S02]  /*02e0*/  ISETP.NE.AND P0, PT, R20, RZ, PT ;  /* 0x000000ff1400720c */ /* 0x000fe40003f05270 */
[----:B------:R-:W2:Y:S01]  /*02f0*/  LDS.128 R12, [UR4] ;  /* 0x00000004ff0c7984 */ /* 0x000ea20008000c00 */
[----:B0-----:R-:W-:-:S03]  /*0300*/  FADD R4, R4, R19 ;  /* 0x0000001304047221 */ /* 0x001fc60000000000 */
[----:B------:R-:W0:Y:S01]  /*0310*/  LDS.128 R16, [UR4+0x10] ;  /* 0x00001004ff107984 */ /* 0x000e220008000c00 */
[----:B------:R-:W-:Y:S01]  /*0320*/  UIADD3 UR4, UPT, UPT, UR4, 0x40, URZ ;  /* 0x0000004004047890 */ /* 0x000fe2000fffe0ff */
[----:B------:R-:W-:-:S04]  /*0330*/  FADD R5, R5, R4 ;  /* 0x0000000405057221 */ /* 0x000fc80000000000 */
[----:B------:R-:W-:-:S04]  /*0340*/  FADD R6, R6, R5 ;  /* 0x0000000506067221 */ /* 0x000fc80000000000 */
[----:B------:R-:W-:-:S04]  /*0350*/  FADD R7, R7, R6 ;  /* 0x0000000607077221 */ /* 0x000fc80000000000 */
[----:B-1----:R-:W-:-:S04]  /*0360*/  FADD R8, R7, R8 ;  /* 0x0000000807087221 */ /* 0x002fc80000000000 */
[----:B------:R-:W-:-:S04]  /*0370*/  FADD R9, R9, R8 ;  /* 0x0000000809097221 */ /* 0x000fc80000000000 */
[----:B------:R-:W-:-:S04]  /*0380*/  FADD R10, R10, R9 ;  /* 0x000000090a0a7221 */ /* 0x000fc80000000000 */
[----:B------:R-:W-:-:S04]  /*0390*/  FADD R11, R11, R10 ;  /* 0x0000000a0b0b7221 */ /* 0x000fc80000000000 */
[----:B--2---:R-:W-:-:S04]  /*03a0*/  FADD R12, R11, R12 ;  /* 0x0000000c0b0c7221 */ /* 0x004fc80000000000 */
[----:B------:R-:W-:-:S04]  /*03b0*/  FADD R13, R13, R12 ;  /* 0x0000000c0d0d7221 */ /* 0x000fc80000000000 */
[----:B------:R-:W-:-:S04]  /*03c0*/  FADD R14, R14, R13 ;  /* 0x0000000d0e0e7221 */ /* 0x000fc80000000000 */
[----:B------:R-:W-:-:S04]  /*03d0*/  FADD R15, R15, R14 ;  /* 0x0000000e0f0f7221 */ /* 0x000fc80000000000 */
[----:B0-----:R-:W-:-:S04]  /*03e0*/  FADD R16, R15, R16 ;  /* 0x000000100f107221 */ /* 0x001fc80000000000 */
[----:B------:R-:W-:-:S04]  /*03f0*/  FADD R17, R17, R16 ;  /* 0x0000001011117221 */ /* 0x000fc80000000000 */
[----:B------:R-:W-:-:S04]  /*0400*/  FADD R18, R18, R17 ;  /* 0x0000001112127221 */ /* 0x000fc80000000000 */
[----:B------:R-:W-:Y:S01]  /*0410*/  FADD R19, R19, R18 ;  /* 0x0000001213137221 */ /* 0x000fe20000000000 */
[----:B------:R-:W-:Y:S06]  /*0420*/  @P0 BRA `(.L_x_5) ;  /* 0xfffffffc00a00947 */ /* 0x000fec000383ffff */
.L_x_4:
[----:B------:R-:W-:Y:S05]  /*0430*/  @!P1 BRA `(.L_x_3) ;  /* 0x0000000000b89947 */ /* 0x000fea0003800000 */
[----:B------:R-:W-:Y:S02]  /*0440*/  ISETP.GE.U32.AND P0, PT, R21, 0x8, PT ;  /* 0x000000081500780c */ /* 0x000fe40003f06070 */
[----:B------:R-:W-:-:S04]  /*0450*/  LOP3.LUT R13, R3, 0x7, RZ, 0xc0, !PT ;  /* 0x00000007030d7812 */ /* 0x000fc800078ec0ff */
[----:B------:R-:W-:-:S07]  /*0460*/  ISETP.NE.AND P1, PT, R13, RZ, PT ;  /* 0x000000ff0d00720c */ /* 0x000fce0003f25270 */
[----:B------:R-:W-:Y:S06]  /*0470*/  @!P0 BRA `(.L_x_6) ;  /* 0x00000000003c8947 */ /* 0x000fec0003800000 */
[----:B------:R-:W1:Y:S01]  /*0480*/  S2R R5, SR_CgaCtaId ;  /* 0x0000000000057919 */ /* 0x000e620000008800 */
[----:B0-----:R-:W-:-:S04]  /*0490*/  MOV R4, 0x400 ;  /* 0x0000040000047802 */ /* 0x001fc80000000f00 */
[----:B-1----:R-:W-:-:S04]  /*04a0*/  LEA R5, R5, R4, 0x18 ;  /* 0x0000000405057211 */ /* 0x002fc800078ec0ff */
[C---:B------:R-:W-:Y:S02]  /*04b0*/  LEA R12, R0.reuse, R5, 0x2 ;  /* 0x00000005000c7211 */ /* 0x040fe400078e10ff */
[----:B------:R-:W-:-:S03]  /*04c0*/  IADD3 R0, PT, PT, R0, 0x8, RZ ;  /* 0x0000000800007810 */ /* 0x000fc60007ffe0ff */
[----:B------:R-:W0:Y:S04]  /*04d0*/  LDS.128 R4, [R12] ;  /* 0x000000000c047984 */ /* 0x000e280000000c00 */
[----:B------:R-:W1:Y:S01]  /*04e0*/  LDS.128 R8, [R12+0x10] ;  /* 0x000010000c087984 */ /* 0x000e620000000c00 */
[----:B0-----:R-:W-:-:S04]  /*04f0*/  FADD R4, R19, R4 ;  /* 0x0000000413047221 */ /* 0x001fc80000000000 */
[----:B------:R-:W-:-:S04]  /*0500*/  FADD R5, R4, R5 ;  /* 0x0000000504057221 */ /* 0x000fc80000000000 */
[----:B------:R-:W-:-:S04]  /*0510*/  FADD R6, R5, R6 ;  /* 0x0000000605067221 */ /* 0x000fc80000000000 */
[----:B------:R-:W-:-:S04]  /*0520*/  FADD R7, R6, R7 ;  /* 0x0000000706077221 */ /* 0x000fc80000000000 */
[----:B-1----:R-:W-:-:S04]  /*0530*/  FADD R8, R7, R8 ;  /* 0x0000000807087221 */ /* 0x002fc80000000000 */
[----:B------:R-:W-:-:S04]  /*0540*/  FADD R9, R8, R9 ;  /* 0x0000000908097221 */ /* 0x000fc80000000000 */
[----:B------:R-:W-:-:S04]  /*0550*/  FADD R10, R9, R10 ;  /* 0x0000000a090a7221 */ /* 0x000fc80000000000 */
[----:B------:R-:W-:-:S07]  /*0560*/  FADD R19, R10, R11 ;  /* 0x0000000b0a137221 */ /* 0x000fce0000000000 */
.L_x_6:
[----:B------:R-:W-:Y:S05]  /*0570*/  @!P1 BRA `(.L_x_3) ;  /* 0x0000000000689947 */ /* 0x000fea0003800000 */
[----:B------:R-:W-:Y:S02]  /*0580*/  ISETP.GE.U32.AND P0, PT, R13, 0x4, PT ;  /* 0x000000040d00780c */ /* 0x000fe40003f06070 */
[----:B------:R-:W-:-:S04]  /*0590*/  LOP3.LUT R8, R3, 0x3, RZ, 0xc0, !PT ;  /* 0x0000000303087812 */ /* 0x000fc800078ec0ff */
[----:B------:R-:W-:-:S07]  /*05a0*/  ISETP.NE.AND P1, PT, R8, RZ, PT ;  /* 0x000000ff0800720c */ /* 0x000fce0003f25270 */
[----:B------:R-:W-:Y:S06]  /*05b0*/  @!P0 BRA `(.L_x_7) ;  /* 0x0000000000288947 */ /* 0x000fec0003800000 */
[----:B------:R-:W1:Y:S01]  /*05c0*/  S2R R5, SR_CgaCtaId ;  /* 0x0000000000057919 */ /* 0x000e620000008800 */
[----:B0-----:R-:W-:-:S04]  /*05d0*/  MOV R4, 0x400 ;  /* 0x0000040000047802 */ /* 0x001fc80000000f00 */
[----:B-1----:R-:W-:-:S05]  /*05e0*/  LEA R5, R5, R4, 0x18 ;  /* 0x0000000405057211 */ /* 0x002fca00078ec0ff */
[C---:B------:R-:W-:Y:S01]  /*05f0*/  IMAD R5, R0.reuse, 0x4, R5 ;  /* 0x0000000400057824 */ /* 0x040fe200078e0205 */
[----:B------:R-:W-:-:S05]  /*0600*/  IADD3 R0, PT, PT, R0, 0x4, RZ ;  /* 0x0000000400007810 */ /* 0x000fca0007ffe0ff */
[----:B------:R-:W0:Y:S02]  /*0610*/  LDS.128 R4, [R5] ;  /* 0x0000000005047984 */ /* 0x000e240000000c00 */
[----:B0-----:R-:W-:-:S04]  /*0620*/  FADD R4, R19, R4 ;  /* 0x0000000413047221 */ /* 0x001fc80000000000 */
[----:B------:R-:W-:-:S04]  /*0630*/  FADD R9, R4, R5 ;  /* 0x0000000504097221 */ /* 0x000fc80000000000 */
[----:B------:R-:W-:-:S04]  /*0640*/  FADD R6, R9, R6 ;  /* 0x0000000609067221 */ /* 0x000fc80000000000 */
[----:B------:R-:W-:-:S07]  /*0650*/  FADD R19, R6, R7 ;  /* 0x0000000706137221 */ /* 0x000fce0000000000 */
.L_x_7:
[----:B------:R-:W-:Y:S05]  /*0660*/  @!P1 BRA `(.L_x_3) ;  /* 0x00000000002c9947 */ /* 0x000fea0003800000 */
[----:B------:R-:W1:Y:S01]  /*0670*/  S2R R5, SR_CgaCtaId ;  /* 0x0000000000057919 */ /* 0x000e620000008800 */
[----:B0-----:R-:W-:Y:S02]  /*0680*/  MOV R4, 0x400 ;  /* 0x0000040000047802 */ /* 0x001fe40000000f00 */
[----:B------:R-:W-:Y:S02]  /*0690*/  IADD3 R8, PT, PT, -R8, RZ, RZ ;  /* 0x000000ff08087210 */ /* 0x000fe40007ffe1ff */
[----:B-1----:R-:W-:-:S05]  /*06a0*/  LEA R5, R5, R4, 0x18 ;  /* 0x0000000405057211 */ /* 0x002fca00078ec0ff */
[----:B------:R-:W-:-:S07]  /*06b0*/  IMAD R0, R0, 0x4, R5 ;  /* 0x0000000400007824 */ /* 0x000fce00078e0205 */
.L_x_8:
[----:B------:R0:W1:Y:S01]  /*06c0*/  LDS R4, [R0] ;  /* 0x0000000000047984 */ /* 0x0000620000000800 */
[----:B------:R-:W-:-:S04]  /*06d0*/  IADD3 R8, PT, PT, R8, 0x1, RZ ;  /* 0x0000000108087810 */ /* 0x000fc80007ffe0ff */
[----:B------:R-:W-:Y:S02]  /*06e0*/  ISETP.NE.AND P0, PT, R8, RZ, PT ;  /* 0x000000ff0800720c */ /* 0x000fe40003f05270 */
[----:B0-----:R-:W-:Y:S01]  /*06f0*/  IADD3 R0, PT, PT, R0, 0x4, RZ ;  /* 0x0000000400007810 */ /* 0x001fe20007ffe0ff */
[----:B-1----:R-:W-:-:S10]  /*0700*/  FADD R19, R4, R19 ;  /* 0x0000001304137221 */ /* 0x002fd40000000000 */
[----:B------:R-:W-:Y:S05]  /*0710*/  @P0 BRA `(.L_x_8) ;  /* 0xfffffffc00e80947 */ /* 0x000fea000383ffff */
.L_x_3:
[----:B------:R-:W-:-:S04]  /*0720*/  I2FP.F32.S32 R3, R3 ;  /* 0x0000000300037245 */ /* 0x000fc80000201400 */
[----:B------:R-:W1:Y:S08]  /*0730*/  MUFU.RCP R0, R3 ;  /* 0x0000000300007308 */ /* 0x000e700000001000 */
[----:B------:R-:W2:Y:S01]  /*0740*/  FCHK P0, R19, R3 ;  /* 0x0000000313007302 */ /* 0x000ea20000000000 */
[----:B-1----:R-:W-:-:S04]  /*0750*/  FFMA R5, -R3, R0, 1 ;  /* 0x3f80000003057423 */ /* 0x002fc80000000100 */
[----:B------:R-:W-:-:S04]  /*0760*/  FFMA R0, R0, R5, R0 ;  /* 0x0000000500007223 */ /* 0x000fc80000000000 */
[----:B0-----:R-:W-:-:S04]  /*0770*/  FFMA R4, R0, R19, RZ ;  /* 0x0000001300047223 */ /* 0x001fc800000000ff */
[----:B------:R-:W-:-:S04]  /*0780*/  FFMA R5, -R3, R4, R19 ;  /* 0x0000000403057223 */ /* 0x000fc80000000113 */
[----:B------:R-:W-:Y:S01]  /*0790*/  FFMA R4, R0, R5, R4 ;  /* 0x0000000500047223 */ /* 0x000fe20000000004 */
[----:B--2---:R-:W-:Y:S06]  /*07a0*/  @!P0 BRA `(.L_x_9) ;  /* 0x0000000000108947 */ /* 0x004fec0003800000 */
[----:B------:R-:W-:Y:S01]  /*07b0*/  IMAD.MOV.U32 R0, RZ, RZ, R19 ;  /* 0x000000ffff007224 */ /* 0x000fe200078e0013 */
[----:B------:R-:W-:-:S07]  /*07c0*/  MOV R8, 0x7e0 ;  /* 0x000007e000087802 */ /* 0x000fce0000000f00 */
[----:B------:R-:W-:Y:S05]  /*07d0*/  CALL.REL.NOINC `($__internal_1_$__cuda_sm3x_div_rn_noftz_f32_slowpath) ;  /* 0x0000000800a87944 */ /* 0x000fea0003c00000 */
[----:B------:R-:W-:-:S07]  /*07e0*/  MOV R4, R0 ;  /* 0x0000000000047202 */ /* 0x000fce0000000f00 */
.L_x_9:
[----:B------:R-:W-:Y:S01]  /*07f0*/  HFMA2 R6, -RZ, RZ, 0, 0 ;  /* 0x00000000ff067431 */ /* 0x000fe200000001ff */
[----:B------:R-:W-:Y:S06]  /*0800*/  @!P2 BRA `(.L_x_10) ;  /* 0x00000004003ca947 */ /* 0x000fec0003800000 */
[----:B------:R-:W0:Y:S01]  /*0810*/  LDCU UR6, c[0x0][0x394] ;  /* 0x00007280ff0677ac */ /* 0x000e220008000800 */
[----:B------:R-:W-:Y:S01]  /*0820*/  IMAD.MOV.U32 R6, RZ, RZ, RZ ;  /* 0x000000ffff067224 */ /* 0x000fe200078e00ff */
[----:B------:R-:W-:Y:S01]  /*0830*/  UMOV UR4, URZ ;  /* 0x000000ff00047c82 */ /* 0x000fe20008000000 */
[----:B0-----:R-:W-:Y:S02]  /*0840*/  UISETP.GE.U32.AND UP1, UPT, UR6, 0x8, UPT ;  /* 0x000000080600788c */ /* 0x001fe4000bf26070 */
[----:B------:R-:W-:-:S04]  /*0850*/  ULOP3.LUT UR9, UR6, 0x7, URZ, 0xc0, !UPT ;  /* 0x0000000706097892 */ /* 0x000fc8000f8ec0ff */
[----:B------:R-:W-:-:S03]  /*0860*/  UISETP.NE.AND UP0, UPT, UR9, URZ, UPT ;  /* 0x000000ff0900728c */ /* 0x000fc6000bf05270 */
[----:B------:R-:W-:Y:S08]  /*0870*/  BRA.U !UP1, `(.L_x_11) ;  /* 0x0000000109747547 */ /* 0x000ff0000b800000 */
[----:B------:R-:W0:Y:S01]  /*0880*/  S2UR UR7, SR_CgaCtaId ;  /* 0x00000000000779c3 */ /* 0x000e220000008800 */
[----:B------:R-:W-:Y:S01]  /*0890*/  UMOV UR5, 0x400 ;  /* 0x0000040000057882 */ /* 0x000fe20000000000 */
[----:B------:R-:W-:Y:S01]  /*08a0*/  ULOP3.LUT UR4, UR6, 0x7ffffff8, URZ, 0xc0, !UPT ;  /* 0x7ffffff806047892 */ /* 0x000fe2000f8ec0ff */
[----:B------:R-:W-:Y:S01]  /*08b0*/  MOV R6, RZ ;  /* 0x000000ff00067202 */ /* 0x000fe20000000f00 */
[----:B0-----:R-:W-:Y:S02]  /*08c0*/  ULEA UR5, UR7, UR5, 0x18 ;  /* 0x0000000507057291 */ /* 0x001fe4000f8ec0ff */
[----:B------:R-:W-:Y:S02]  /*08d0*/  UIADD3 UR7, UPT, UPT, -UR4, URZ, URZ ;  /* 0x000000ff04077290 */ /* 0x000fe4000fffe1ff */
[----:B------:R-:W-:-:S12]  /*08e0*/  UIADD3 UR5, UPT, UPT, UR5, 0x10, URZ ;  /* 0x0000001005057890 */ /* 0x000fd8000fffe0ff */
.L_x_12:
[----:B------:R-:W0:Y:S01]  /*08f0*/  LDS.128 R12, [UR5+-0x10] ;  /* 0xfffff005ff0c7984 */ /* 0x000e220008000c00 */
[----:B------:R-:W-:-:S03]  /*0900*/  UIADD3 UR7, UPT, UPT, UR7, 0x8, URZ ;  /* 0x0000000807077890 */ /* 0x000fc6000fffe0ff */
[----:B------:R-:W1:Y:S01]  /*0910*/  LDS.128 R8, [UR5] ;  /* 0x00000005ff087984 */ /* 0x000e620008000c00 */
[----:B------:R-:W-:Y:S02]  /*0920*/  UISETP.NE.AND UP1, UPT, UR7, URZ, UPT ;  /* 0x000000ff0700728c */ /* 0x000fe4000bf25270 */
[----:B------:R-:W-:Y:S01]  /*0930*/  UIADD3 UR5, UPT, UPT, UR5, 0x20, URZ ;  /* 0x0000002005057890 */ /* 0x000fe2000fffe0ff */
[--C-:B0-----:R-:W-:Y:S01]  /*0940*/  FADD R5, R12, -R4.reuse ;  /* 0x800000040c057221 */ /* 0x101fe20000000000 */
[--C-:B------:R-:W-:Y:S01]  /*0950*/  FADD R0, R13, -R4.reuse ;  /* 0x800000040d007221 */ /* 0x100fe20000000000 */
[----:B------:R-:W-:Y:S02]  /*0960*/  FADD R14, R14, -R4 ;  /* 0x800000040e0e7221 */ /* 0x000fe40000000000 */
[----:B------:R-:W-:Y:S01]  /*0970*/  FFMA R5, R5, R5, R6 ;  /* 0x0000000505057223 */ /* 0x000fe20000000006 */
[--C-:B-1----:R-:W-:Y:S01]  /*0980*/  FADD R8, R8, -R4.reuse ;  /* 0x8000000408087221 */ /* 0x102fe20000000000 */
[--C-:B------:R-:W-:Y:S01]  /*0990*/  FADD R10, R10, -R4.reuse ;  /* 0x800000040a0a7221 */ /* 0x100fe20000000000 */
[--C-:B------:R-:W-:Y:S01]  /*09a0*/  FADD R6, R11, -R4.reuse ;  /* 0x800000040b067221 */ /* 0x100fe20000000000 */
[----:B------:R-:W-:Y:S01]  /*09b0*/  FFMA R5, R0, R0, R5 ;  /* 0x0000000000057223 */ /* 0x000fe20000000005 */
[----:B------:R-:W-:-:S03]  /*09c0*/  FADD R0, R15, -R4 ;  /* 0x800000040f007221 */ /* 0x000fc60000000000 */
[----:B------:R-:W-:-:S04]  /*09d0*/  FFMA R5, R14, R14, R5 ;  /* 0x0000000e0e057223 */ /* 0x000fc80000000005 */
[----:B------:R-:W-:Y:S01]  /*09e0*/  FFMA R5, R0, R0, R5 ;  /* 0x0000000000057223 */ /* 0x000fe20000000005 */
[----:B------:R-:W-:-:S03]  /*09f0*/  FADD R0, R9, -R4 ;  /* 0x8000000409007221 */ /* 0x000fc60000000000 */
[----:B------:R-:W-:-:S04]  /*0a00*/  FFMA R5, R8, R8, R5 ;  /* 0x0000000808057223 */ /* 0x000fc80000000005 */
[----:B------:R-:W-:-:S04]  /*0a10*/  FFMA R5, R0, R0, R5 ;  /* 0x0000000000057223 */ /* 0x000fc80000000005 */
[----:B------:R-:W-:-:S04]  /*0a20*/  FFMA R5, R10, R10, R5 ;  /* 0x0000000a0a057223 */ /* 0x000fc80000000005 */
[----:B------:R-:W-:Y:S01]  /*0a30*/  FFMA R6, R6, R6, R5 ;  /* 0x0000000606067223 */ /* 0x000fe20000000005 */
[----:B------:R-:W-:Y:S06]  /*0a40*/  BRA.U UP1, `(.L_x_12) ;  /* 0xfffffffd01a87547 */ /* 0x000fec000b83ffff */
.L_x_11:
[----:B------:R-:W-:Y:S05]  /*0a50*/  BRA.U !UP0, `(.L_x_10) ;  /* 0x0000000108a87547 */ /* 0x000fea000b800000 */
[----:B------:R-:W-:Y:S02]  /*0a60*/  UISETP.GE.U32.AND UP0, UPT, UR9, 0x4, UPT ;  /* 0x000000040900788c */ /* 0x000fe4000bf06070 */
[----:B------:R-:W-:-:S04]  /*0a70*/  ULOP3.LUT UR12, UR6, 0x3, URZ, 0xc0, !UPT ;  /* 0x00000003060c7892 */ /* 0x000fc8000f8ec0ff */
[----:B------:R-:W-:-:S03]  /*0a80*/  UISETP.NE.AND UP1, UPT, UR12, URZ, UPT ;  /* 0x000000ff0c00728c */ /* 0x000fc6000bf25270 */
[----:B------:R-:W-:Y:S08]  /*0a90*/  BRA.U !UP0, `(.L_x_13) ;  /* 0x00000001083c7547 */ /* 0x000ff0000b800000 */
[----:B------:R-:W0:Y:S01]  /*0aa0*/  S2UR UR7, SR_CgaCtaId ;  /* 0x00000000000779c3 */ /* 0x000e220000008800 */
[----:B------:R-:W-:Y:S02]  /*0ab0*/  UMOV UR5, 0x400 ;  /* 0x0000040000057882 */ /* 0x000fe40000000000 */
[----:B0-----:R-:W-:-:S04]  /*0ac0*/  ULEA UR5, UR7, UR5, 0x18 ;  /* 0x0000000507057291 */ /* 0x001fc8000f8ec0ff */
[----:B------:R-:W-:Y:S02]  /*0ad0*/  ULEA UR5, UR4, UR5, 0x2 ;  /* 0x0000000504057291 */ /* 0x000fe4000f8e10ff */
[----:B------:R-:W-:-:S07]  /*0ae0*/  UIADD3 UR4, UPT, UPT, UR4, 0x4, URZ ;  /* 0x0000000404047890 */ /* 0x000fce000fffe0ff */
[----:B------:R-:W0:Y:S04]  /*0af0*/  LDS.64 R8, [UR5] ;  /* 0x00000005ff087984 */ /* 0x000e280008000a00 */
[----:B------:R-:W1:Y:S01]  /*0b00*/  LDS.64 R10, [UR5+0x8] ;  /* 0x00000805ff0a7984 */ /* 0x000e620008000a00 */
[----:B0-----:R-:W-:Y:S01]  /*0b10*/  FADD R5, R8, -R4 ;  /* 0x8000000408057221 */ /* 0x001fe20000000000 */
[----:B------:R-:W-:-:S03]  /*0b20*/  FADD R0, -R4, R9 ;  /* 0x0000000904007221 */ /* 0x000fc60000000100 */
[----:B------:R-:W-:Y:S01]  /*0b30*/  FFMA R5, R5, R5, R6 ;  /* 0x0000000505057223 */ /* 0x000fe20000000006 */
[----:B-1----:R-:W-:Y:S01]  /*0b40*/  FADD R10, R10, -R4 ;  /* 0x800000040a0a7221 */ /* 0x002fe20000000000 */
[----:B------:R-:W-:Y:S02]  /*0b50*/  FADD R6, -R4, R11 ;  /* 0x0000000b04067221 */ /* 0x000fe40000000100 */
[----:B------:R-:W-:-:S04]  /*0b60*/  FFMA R5, R0, R0, R5 ;  /* 0x0000000000057223 */ /* 0x000fc80000000005 */
[----:B------:R-:W-:-:S04]  /*0b70*/  FFMA R5, R10, R10, R5 ;  /* 0x0000000a0a057223 */ /* 0x000fc80000000005 */
[----:B------:R-:W-:-:S07]  /*0b80*/  FFMA R6, R6, R6, R5 ;  /* 0x0000000606067223 */ /* 0x000fce0000000005 */
.L_x_13:
[----:B------:R-:W-:Y:S05]  /*0b90*/  BRA.U !UP1, `(.L_x_10) ;  /* 0x0000000109587547 */ /* 0x000fea000b800000 */
[----:B------:R-:W-:Y:S02]  /*0ba0*/  UISETP.NE.AND UP0, UPT, UR12, 0x1, UPT ;  /* 0x000000010c00788c */ /* 0x000fe4000bf05270 */
[----:B------:R-:W-:-:S04]  /*0bb0*/  ULOP3.LUT UR5, UR6, 0x1, URZ, 0xc0, !UPT ;  /* 0x0000000106057892 */ /* 0x000fc8000f8ec0ff */
[----:B------:R-:W-:-:S03]  /*0bc0*/  UISETP.NE.U32.AND UP1, UPT, UR5, 0x1, UPT ;  /* 0x000000010500788c */ /* 0x000fc6000bf25070 */
[----:B------:R-:W-:Y:S08]  /*0bd0*/  BRA.U !UP0, `(.L_x_14) ;  /* 0x0000000108287547 */ /* 0x000ff0000b800000 */
[----:B------:R-:W0:Y:S01]  /*0be0*/  S2UR UR6, SR_CgaCtaId ;  /* 0x00000000000679c3 */ /* 0x000e220000008800 */
[----:B------:R-:W-:Y:S02]  /*0bf0*/  UMOV UR5, 0x400 ;  /* 0x0000040000057882 */ /* 0x000fe40000000000 */
[----:B0-----:R-:W-:-:S04]  /*0c00*/  ULEA UR5, UR6, UR5, 0x18 ;  /* 0x0000000506057291 */ /* 0x001fc8000f8ec0ff */
[----:B------:R-:W-:Y:S02]  /*0c10*/  ULEA UR5, UR4, UR5, 0x2 ;  /* 0x0000000504057291 */ /* 0x000fe4000f8e10ff */
[----:B------:R-:W-:-:S07]  /*0c20*/  UIADD3 UR4, UPT, UPT, UR4, 0x2, URZ ;  /* 0x0000000204047890 */ /* 0x000fce000fffe0ff */
[----:B------:R-:W0:Y:S02]  /*0c30*/  LDS.64 R8, [UR5] ;  /* 0x00000005ff087984 */ /* 0x000e240008000a00 */
[----:B0-----:R-:W-:Y:S01]  /*0c40*/  FADD R5, R8, -R4 ;  /* 0x8000000408057221 */ /* 0x001fe20000000000 */
[----:B------:R-:W-:-:S03]  /*0c50*/  FADD R9, -R4, R9 ;  /* 0x0000000904097221 */ /* 0x000fc60000000100 */
[----:B------:R-:W-:-:S04]  /*0c60*/  FFMA R6, R5, R5, R6 ;  /* 0x0000000505067223 */ /* 0x000fc80000000006 */
[----:B------:R-:W-:-:S07]  /*0c70*/  FFMA R6, R9, R9, R6 ;  /* 0x0000000909067223 */ /* 0x000fce0000000006 */
.L_x_14:
[----:B------:R-:W-:Y:S05]  /*0c80*/  BRA.U UP1, `(.L_x_10) ;  /* 0x00000001011c7547 */ /* 0x000fea000b800000 */
[----:B------:R-:W0:Y:S01]  /*0c90*/  S2UR UR6, SR_CgaCtaId ;  /* 0x00000000000679c3 */ /* 0x000e220000008800 */
[----:B------:R-:W-:Y:S02]  /*0ca0*/  UMOV UR5, 0x400 ;  /* 0x0000040000057882 */ /* 0x000fe40000000000 */
[----:B0-----:R-:W-:-:S04]  /*0cb0*/  ULEA UR5, UR6, UR5, 0x18 ;  /* 0x0000000506057291 */ /* 0x001fc8000f8ec0ff */
[----:B------:R-:W-:-:S09]  /*0cc0*/  ULEA UR4, UR4, UR5, 0x2 ;  /* 0x0000000504047291 */ /* 0x000fd2000f8e10ff */
[----:B------:R-:W0:Y:S02]  /*0cd0*/  LDS R5, [UR4] ;  /* 0x00000004ff057984 */ /* 0x000e240008000800 */
[----:B0-----:R-:W-:-:S04]  /*0ce0*/  FADD R5, R5, -R4 ;  /* 0x8000000405057221 */ /* 0x001fc80000000000 */
[----:B------:R-:W-:-:S07]  /*0cf0*/  FFMA R6, R5, R5, R6 ;  /* 0x0000000505067223 */ /* 0x000fce0000000006 */
.L_x_10:
[----:B------:R-:W0:Y:S01]  /*0d00*/  MUFU.RCP R0, R3 ;  /* 0x0000000300007308 */ /* 0x000e220000001000 */
[----:B------:R-:W1:Y:S01]  /*0d10*/  LDCU UR4, c[0x0][0x394] ;  /* 0x00007280ff0477ac */ /* 0x000e620008000800 */
[----:B------:R-:W-:Y:S06]  /*0d20*/  BSSY.RECONVERGENT B0, `(.L_x_15) ;  /* 0x000000c000007945 */ /* 0x000fec0003800200 */
[----:B------:R-:W2:Y:S01]  /*0d30*/  FCHK P0, R6, R3 ;  /* 0x0000000306007302 */ /* 0x000ea20000000000 */
[----:B0-----:R-:W-:Y:S01]  /*0d40*/  FFMA R5, -R3, R0, 1 ;  /* 0x3f80000003057423 */ /* 0x001fe20000000100 */
[----:B-1----:R-:W-:-:S03]  /*0d50*/  ISETP.GE.AND P2, PT, R2, UR4, PT ;  /* 0x0000000402007c0c */ /* 0x002fc6000bf46270 */
[----:B------:R-:W-:-:S04]  /*0d60*/  FFMA R0, R0, R5, R0 ;  /* 0x0000000500007223 */ /* 0x000fc80000000000 */
[----:B------:R-:W-:-:S04]  /*0d70*/  FFMA R5, R0, R6, RZ ;  /* 0x0000000600057223 */ /* 0x000fc800000000ff */
[----:B------:R-:W-:-:S04]  /*0d80*/  FFMA R8, -R3, R5, R6 ;  /* 0x0000000503087223 */ /* 0x000fc80000000106 */
[----:B------:R-:W-:Y:S01]  /*0d90*/  FFMA R0, R0, R8, R5 ;  /* 0x0000000800007223 */ /* 0x000fe20000000005 */
[----:B--2---:R-:W-:Y:S06]  /*0da0*/  @!P0 BRA `(.L_x_16) ;  /* 0x00000000000c8947 */ /* 0x004fec0003800000 */
[----:B------:R-:W-:Y:S02]  /*0db0*/  MOV R0, R6 ;  /* 0x0000000600007202 */ /* 0x000fe40000000f00 */
[----:B------:R-:W-:-:S07]  /*0dc0*/  MOV R8, 0xde0 ;  /* 0x00000de000087802 */ /* 0x000fce0000000f00 */
[----:B------:R-:W-:Y:S05]  /*0dd0*/  CALL.REL.NOINC `($__internal_1_$__cuda_sm3x_div_rn_noftz_f32_slowpath) ;  /* 0x0000000400287944 */ /* 0x000fea0003c00000 */
.L_x_16:
[----:B------:R-:W-:Y:S05]  /*0de0*/  BSYNC.RECONVERGENT B0 ;  /* 0x0000000000007941 */ /* 0x000fea0003800200 */
.L_x_15:
[----:B------:R-:W0:Y:S01]  /*0df0*/  F2F.F64.F32 R6, R0 ;  /* 0x0000000000067310 */ /* 0x000e220000201800 */
[----:B------:R-:W-:Y:S01]  /*0e00*/  UMOV UR4, 0x9abcaf48 ;  /* 0x9abcaf4800047882 */ /* 0x000fe20000000000 */
[----:B------:R-:W-:Y:S02]  /*0e10*/  UMOV UR5, 0x3e7ad7f2 ;  /* 0x3e7ad7f200057882 */ /* 0x000fe40000000000 */
[----:B0-----:R-:W-:Y:S01]  /*0e20*/  DADD R6, R6, UR4 ;  /* 0x0000000406067e29 */ /* 0x001fe20008000000 */
[----:B------:R-:W-:Y:S10]  /*0e30*/  @P2 EXIT ;  /* 0x000000000000294d */ /* 0x000ff40003800000 */
[----:B------:R-:W0:Y:S01]  /*0e40*/  F2F.F32.F64 R6, R6 ;  /* 0x0000000600067310 */ /* 0x000e220000301000 */
[----:B------:R-:W1:Y:S01]  /*0e50*/  LDCU UR6, c[0x0][0x360] ;  /* 0x00006c00ff0677ac */ /* 0x000e620008000800 */
[----:B------:R-:W-:Y:S01]  /*0e60*/  BSSY.RECONVERGENT B0, `(.L_x_17) ;  /* 0x000000e000007945 */ /* 0x000fe20003800200 */
[----:B0-----:R-:W-:-:S05]  /*0e70*/  VIADD R0, R6, 0xf3000000 ;  /* 0xf300000006007836 */ /* 0x001fca0000000000 */
[----:B------:R0:W2:Y:S01]  /*0e80*/  MUFU.RSQ R5, R6 ;  /* 0x0000000600057308 */ /* 0x0000a20000001400 */
[----:B------:R-:W-:-:S13]  /*0e90*/  ISETP.GT.U32.AND P0, PT, R0, 0x727fffff, PT ;  /* 0x727fffff0000780c */ /* 0x000fda0003f04070 */
[----:B01----:R-:W-:Y:S05]  /*0ea0*/  @!P0 BRA `(.L_x_18) ;  /* 0x0000000000148947 */ /* 0x003fea0003800000 */
[----:B------:R-:W-:Y:S01]  /*0eb0*/  BSSY.RECONVERGENT B1, `(.L_x_19) ;  /* 0x0000003000017945 */ /* 0x000fe20003800200 */
[----:B------:R-:W-:-:S07]  /*0ec0*/  MOV R9, 0xee0 ;  /* 0x00000ee000097802 */ /* 0x000fce0000000f00 */
[----:B--2---:R-:W-:Y:S05]  /*0ed0*/  CALL.REL.NOINC `($__internal_0_$__cuda_sm20_sqrt_rn_f32_slowpath) ;  /* 0x00000000008c7944 */ /* 0x004fea0003c00000 */
[----:B------:R-:W-:Y:S05]  /*0ee0*/  BSYNC.RECONVERGENT B1 ;  /* 0x0000000000017941 */ /* 0x000fea0003800200 */
.L_x_19:
[----:B------:R-:W-:Y:S05]  /*0ef0*/  BRA `(.L_x_20) ;  /* 0x0000000000107947 */ /* 0x000fea0003800000 */
.L_x_18:
[----:B--2---:R-:W-:Y:S01]  /*0f00*/  FMUL.FTZ R3, R6, R5 ;  /* 0x0000000506037220 */ /* 0x004fe20000410000 */
[----:B------:R-:W-:-:S03]  /*0f10*/  FMUL.FTZ R5, R5, 0.5 ;  /* 0x3f00000005057820 */ /* 0x000fc60000410000 */
[----:B------:R-:W-:-:S04]  /*0f20*/  FFMA R0, -R3, R3, R6 ;  /* 0x0000000303007223 */ /* 0x000fc80000000106 */
[----:B------:R-:W-:-:S07]  /*0f30*/  FFMA R3, R0, R5, R3 ;  /* 0x0000000500037223 */ /* 0x000fce0000000003 */
.L_x_20:
[----:B------:R-:W-:Y:S05]  /*0f40*/  BSYNC.RECONVERGENT B0 ;  /* 0x0000000000007941 */ /* 0x000fea0003800200 */
.L_x_17:
[----:B------:R-:W0:Y:S01]  /*0f50*/  S2UR UR5, SR_CgaCtaId ;  /* 0x00000000000579c3 */ /* 0x000e220000008800 */
[----:B------:R-:W-:-:S07]  /*0f60*/  UMOV UR4, 0x400 ;  /* 0x0000040000047882 */ /* 0x000fce0000000000 */
[----:B------:R-:W1:Y:S08]  /*0f70*/  LDC R5, c[0x0][0x394] ;  /* 0x0000e500ff057b82 */ /* 0x000e700000000800 */
[----:B------:R-:W2:Y:S01]  /*0f80*/  LDC.64 R6, c[0x0][0x388] ;  /* 0x0000e200ff067b82 */ /* 0x000ea20000000a00 */
[----:B0-----:R-:W-:-:S12]  /*0f90*/  ULEA UR4, UR5, UR4, 0x18 ;  /* 0x0000000405047291 */ /* 0x001fd8000f8ec0ff */
.L_x_23:
[----:B0-----:R-:W-:Y:S01]  /*0fa0*/  LEA R8, R2, UR4, 0x2 ;  /* 0x0000000402087c11 */ /* 0x001fe2000f8e10ff */
[----:B------:R-:W0:Y:S01]  /*0fb0*/  MUFU.RCP R10, R3 ;  /* 0x00000003000a7308 */ /* 0x000e220000001000 */
[----:B------:R-:W-:Y:S03]  /*0fc0*/  BSSY.RECONVERGENT B0, `(.L_x_21) ;  /* 0x000000d000007945 */ /* 0x000fe60003800200 */
[----:B------:R-:W3:Y:S01]  /*0fd0*/  LDS R9, [R8] ;  /* 0x0000000008097984 */ /* 0x000ee20000000800 */
[----:B0-----:R-:W-:-:S04]  /*0fe0*/  FFMA R11, R10, -R3, 1 ;  /* 0x3f8000000a0b7423 */ /* 0x001fc80000000803 */
[----:B------:R-:W-:Y:S01]  /*0ff0*/  FFMA R11, R10, R11, R10 ;  /* 0x0000000b0a0b7223 */ /* 0x000fe2000000000a */
[----:B---3--:R-:W-:-:S04]  /*1000*/  FADD R0, R9, -R4 ;  /* 0x8000000409007221 */ /* 0x008fc80000000000 */
[----:B------:R-:W0:Y:S01]  /*1010*/  FCHK P0, R0, R3 ;  /* 0x0000000300007302 */ /* 0x000e220000000000 */
[----:B------:R-:W-:-:S04]  /*1020*/  FFMA R10, R0, R11, RZ ;  /* 0x0000000b000a7223 */ /* 0x000fc800000000ff */
[----:B------:R-:W-:-:S04]  /*1030*/  FFMA R9, R10, -R3, R0 ;  /* 0x800000030a097223 */ /* 0x000fc80000000000 */
[----:B------:R-:W-:Y:S01]  /*1040*/  FFMA R11, R11, R9, R10 ;  /* 0x000000090b0b7223 */ /* 0x000fe2000000000a */
[----:B0-----:R-:W-:Y:S06]  /*1050*/  @!P0 BRA `(.L_x_22) ;  /* 0x00000000000c8947 */ /* 0x001fec0003800000 */
[----:B------:R-:W-:-:S07]  /*1060*/  MOV R8, 0x1080 ;  /* 0x0000108000087802 */ /* 0x000fce0000000f00 */
[----:B-12---:R-:W-:Y:S05]  /*1070*/  CALL.REL.NOINC `($__internal_1_$__cuda_sm3x_div_rn_noftz_f32_slowpath) ;  /* 0x0000000000807944 */ /* 0x006fea0003c00000 */
[----:B------:R-:W-:-:S07]  /*1080*/  MOV R11, R0 ;  /* 0x00000000000b7202 */ /* 0x000fce0000000f00 */
.L_x_22:
[----:B------:R-:W-:Y:S05]  /*1090*/  BSYNC.RECONVERGENT B0 ;  /* 0x0000000000007941 */ /* 0x000fea0003800200 */
.L_x_21:
[----:B-1----:R-:W-:Y:S01]  /*10a0*/  IMAD R9, R5, UR8, R2 ;  /* 0x0000000805097c24 */ /* 0x002fe2000f8e0202 */
[----:B------:R-:W-:-:S03]  /*10b0*/  IADD3 R2, PT, PT, R2, UR6, RZ ;  /* 0x0000000602027c10 */ /* 0x000fc6000fffe0ff */
[----:B--2---:R-:W-:Y:S01]  /*10c0*/  IMAD.WIDE R8, R9, 0x4, R6 ;  /* 0x0000000409087825 */ /* 0x004fe200078e0206 */
[----:B------:R-:W-:-:S04]  /*10d0*/  ISETP.GE.AND P0, PT, R2, R5, PT ;  /* 0x000000050200720c */ /* 0x000fc80003f06270 */
[----:B------:R0:W-:Y:S09]  /*10e0*/  STG.E desc[UR10][R8.64], R11 ;  /* 0x0000000b08007986 */ /* 0x0001f2000c10190a */
[----:B------:R-:W-:Y:S05]  /*10f0*/  @!P0 BRA `(.L_x_23) ;  /* 0xfffffffc00a88947 */ /* 0x000fea000383ffff */
[----:B------:R-:W-:Y:S05]  /*1100*/  EXIT ;  /* 0x000000000000794d */ /* 0x000fea0003800000 */
        .weak           $__internal_0_$__cuda_sm20_sqrt_rn_f32_slowpath
        .type           $__internal_0_$__cuda_sm20_sqrt_rn_f32_slowpath,@function
        .size           $__internal_0_$__cuda_sm20_sqrt_rn_f32_slowpath,($__internal_1_$__cuda_sm3x_div_rn_noftz_f32_slowpath - $__internal_0_$__cuda_sm20_sqrt_rn_f32_slowpath)
$__internal_0_$__cuda_sm20_sqrt_rn_f32_slowpath:
[----:B------:R-:W-:-:S13]  /*1110*/  LOP3.LUT P0, RZ, R6, 0x7fffffff, RZ, 0xc0, !PT ;  /* 0x7fffffff06ff7812 */ /* 0x000fda000780c0ff */
[----:B------:R-:W-:Y:S01]  /*1120*/  @!P0 IMAD.MOV.U32 R3, RZ, RZ, R6 ;  /* 0x000000ffff038224 */ /* 0x000fe200078e0006 */
[----:B------:R-:W-:Y:S06]  /*1130*/  @!P0 BRA `(.L_x_24) ;  /* 0x0000000000448947 */ /* 0x000fec0003800000 */
[----:B------:R-:W-:Y:S02]  /*1140*/  FSETP.GEU.FTZ.AND P0, PT, R6, RZ, PT ;  /* 0x000000ff0600720b */ /* 0x000fe40003f1e000 */
[----:B------:R-:W-:-:S11]  /*1150*/  MOV R0, R6 ;  /* 0x0000000600007202 */ /* 0x000fd60000000f00 */
[----:B------:R-:W-:Y:S01]  /*1160*/  @!P0 MOV R3, 0x7fffffff ;  /* 0x7fffffff00038802 */ /* 0x000fe20000000f00 */
[----:B------:R-:W-:Y:S06]  /*1170*/  @!P0 BRA `(.L_x_24) ;  /* 0x0000000000348947 */ /* 0x000fec0003800000 */
[----:B------:R-:W-:-:S13]  /*1180*/  FSETP.GTU.FTZ.AND P0, PT, |R0|, +INF , PT ;  /* 0x7f8000000000780b */ /* 0x000fda0003f1c200 */
[----:B------:R-:W-:Y:S01]  /*1190*/  @P0 FADD.FTZ R3, R0, 1 ;  /* 0x3f80000000030421 */ /* 0x000fe20000010000 */
[----:B------:R-:W-:Y:S06]  /*11a0*/  @P0 BRA `(.L_x_24) ;  /* 0x0000000000280947 */ /* 0x000fec0003800000 */
[----:B------:R-:W-:-:S13]  /*11b0*/  FSETP.NEU.FTZ.AND P0, PT, |R0|, +INF , PT ;  /* 0x7f8000000000780b */ /* 0x000fda0003f1d200 */
[----:B------:R-:W-:-:S04]  /*11c0*/  @P0 FFMA R5, R0, 1.84467440737095516160e+19, RZ ;  /* 0x5f80000000050823 */ /* 0x000fc800000000ff */
[----:B------:R-:W0:Y:S02]  /*11d0*/  @P0 MUFU.RSQ R6, R5 ;  /* 0x0000000500060308 */ /* 0x000e240000001400 */
[----:B0-----:R-:W-:Y:S01]  /*11e0*/  @P0 FMUL.FTZ R8, R5, R6 ;  /* 0x0000000605080220 */ /* 0x001fe20000410000 */
[----:B------:R-:W-:-:S03]  /*11f0*/  @P0 FMUL.FTZ R6, R6, 0.5 ;  /* 0x3f00000006060820 */ /* 0x000fc60000410000 */
[----:B------:R-:W-:-:S04]  /*1200*/  @P0 FADD.FTZ R3, -R8, -RZ ;  /* 0x800000ff08030221 */ /* 0x000fc80000010100 */
[----:B------:R-:W-:Y:S01]  /*1210*/  @P0 FFMA R7, R8, R3, R5 ;  /* 0x0000000308070223 */ /* 0x000fe20000000005 */
[----:B------:R-:W-:-:S03]  /*1220*/  @!P0 IMAD.MOV.U32 R3, RZ, RZ, R0 ;  /* 0x000000ffff038224 */ /* 0x000fc600078e0000 */
[----:B------:R-:W-:-:S04]  /*1230*/  @P0 FFMA R6, R7, R6, R8 ;  /* 0x0000000607060223 */ /* 0x000fc80000000008 */
[----:B------:R-:W-:-:S07]  /*1240*/  @P0 FMUL.FTZ R3, R6, 2.3283064365386962891e-10 ;  /* 0x2f80000006030820 */ /* 0x000fce0000410000 */
.L_x_24:
[----:B------:R-:W-:Y:S01]  /*1250*/  HFMA2 R7, -RZ, RZ, 0, 0 ;  /* 0x00000000ff077431 */ /* 0x000fe200000001ff */
[----:B------:R-:W-:-:S04]  /*1260*/  MOV R6, R9 ;  /* 0x0000000900067202 */ /* 0x000fc80000000f00 */
[----:B------:R-:W-:Y:S05]  /*1270*/  RET.REL.NODEC R6 `(_Z9LayerNormPKfPfii) ;  /* 0xffffffec06607950 */ /* 0x000fea0003c3ffff */
        .weak           $__internal_1_$__cuda_sm3x_div_rn_noftz_f32_slowpath
        .type           $__internal_1_$__cuda_sm3x_div_rn_noftz_f32_slowpath,@function
        .size           $__internal_1_$__cuda_sm3x_div_rn_noftz_f32_slowpath,(.L_x_38 - $__internal_1_$__cuda_sm3x_div_rn_noftz_f32_slowpath)
$__internal_1_$__cuda_sm3x_div_rn_noftz_f32_slowpath:
[----:B------:R-:W-:Y:S01]  /*1280*/  SHF.R.U32.HI R10, RZ, 0x17, R3 ;  /* 0x00000017ff0a7819 */ /* 0x000fe20000011603 */
[----:B------:R-:W-:Y:S01]  /*1290*/  BSSY.RECONVERGENT B1, `(.L_x_25) ;  /* 0x0000063000017945 */ /* 0x000fe20003800200 */
[----:B------:R-:W-:Y:S02]  /*12a0*/  SHF.R.U32.HI R9, RZ, 0x17, R0 ;  /* 0x00000017ff097819 */ /* 0x000fe40000011600 */
[----:B------:R-:W-:Y:S02]  /*12b0*/  LOP3.LUT R10, R10, 0xff, RZ, 0xc0, !PT ;  /* 0x000000ff0a0a7812 */ /* 0x000fe400078ec0ff */
[----:B------:R-:W-:Y:S02]  /*12c0*/  LOP3.LUT R14, R9, 0xff, RZ, 0xc0, !PT ;  /* 0x000000ff090e7812 */ /* 0x000fe400078ec0ff */
[----:B------:R-:W-:Y:S02]  /*12d0*/  IADD3 R13, PT, PT, R10, -0x1, RZ ;  /* 0xffffffff0a0d7810 */ /* 0x000fe40007ffe0ff */
[----:B------:R-:W-:Y:S01]  /*12e0*/  MOV R11, R3 ;  /* 0x00000003000b7202 */ /* 0x000fe20000000f00 */
[----:B------:R-:W-:Y:S01]  /*12f0*/  VIADD R12, R14, 0xffffffff ;  /* 0xffffffff0e0c7836 */ /* 0x000fe20000000000 */
[----:B------:R-:W-:-:S04]  /*1300*/  ISETP.GT.U32.AND P0, PT, R13, 0xfd, PT ;  /* 0x000000fd0d00780c */ /* 0x000fc80003f04070 */
[----:B------:R-:W-:-:S13]  /*1310*/  ISETP.GT.U32.OR P0, PT, R12, 0xfd, P0 ;  /* 0x000000fd0c00780c */ /* 0x000fda0000704470 */
[----:B------:R-:W-:Y:S01]  /*1320*/  @!P0 MOV R9, RZ ;  /* 0x000000ff00098202 */ /* 0x000fe20000000f00 */
[----:B------:R-:W-:Y:S06]  /*1330*/  @!P0 BRA `(.L_x_26) ;  /* 0x00000000005c8947 */ /* 0x000fec0003800000 */
[----:B------:R-:W-:Y:S02]  /*1340*/  FSETP.GTU.FTZ.AND P0, PT, |R0|, +INF , PT ;  /* 0x7f8000000000780b */ /* 0x000fe40003f1c200 */
[----:B------:R-:W-:-:S04]  /*1350*/  FSETP.GTU.FTZ.AND P1, PT, |R3|, +INF , PT ;  /* 0x7f8000000300780b */ /* 0x000fc80003f3c200 */
[----:B------:R-:W-:-:S13]  /*1360*/  PLOP3.LUT P0, PT, P0, P1, PT, 0xf8, 0x8f ;  /* 0x00000000008f781c */ /* 0x000fda0000703f70 */
[----:B------:R-:W-:Y:S05]  /*1370*/  @P0 BRA `(.L_x_27) ;  /* 0x00000004004c0947 */ /* 0x000fea0003800000 */
[----:B------:R-:W-:-:S13]  /*1380*/  LOP3.LUT P0, RZ, R11, 0x7fffffff, R0, 0xc8, !PT ;  /* 0x7fffffff0bff7812 */ /* 0x000fda000780c800 */
[----:B------:R-:W-:Y:S05]  /*1390*/  @!P0 BRA `(.L_x_28) ;  /* 0x00000004003c8947 */ /* 0x000fea0003800000 */
[C---:B------:R-:W-:Y:S02]  /*13a0*/  FSETP.NEU.FTZ.AND P3, PT, |R0|.reuse, +INF , PT ;  /* 0x7f8000000000780b */ /* 0x040fe40003f7d200 */
[----:B------:R-:W-:Y:S02]  /*13b0*/  FSETP.NEU.FTZ.AND P1, PT, |R3|, +INF , PT ;  /* 0x7f8000000300780b */ /* 0x000fe40003f3d200 */
[----:B------:R-:W-:-:S11]  /*13c0*/  FSETP.NEU.FTZ.AND P0, PT, |R0|, +INF , PT ;  /* 0x7f8000000000780b */ /* 0x000fd60003f1d200 */
[----:B------:R-:W-:Y:S05]  /*13d0*/  @!P1 BRA !P3, `(.L_x_28) ;  /* 0x00000004002c9947 */ /* 0x000fea0005800000 */
[----:B------:R-:W-:-:S04]  /*13e0*/  LOP3.LUT P3, RZ, R0, 0x7fffffff, RZ, 0xc0, !PT ;  /* 0x7fffffff00ff7812 */ /* 0x000fc8000786c0ff */
[----:B------:R-:W-:-:S13]  /*13f0*/  PLOP3.LUT P1, PT, P1, P3, PT, 0x2f, 0xf2 ;  /* 0x0000000000f2781c */ /* 0x000fda0000f26577 */
[----:B------:R-:W-:Y:S05]  /*1400*/  @P1 BRA `(.L_x_29) ;  /* 0x0000000400181947 */ /* 0x000fea0003800000 */
[----:B------:R-:W-:-:S04]  /*1410*/  LOP3.LUT P1, RZ, R11, 0x7fffffff, RZ, 0xc0, !PT ;  /* 0x7fffffff0bff7812 */ /* 0x000fc8000782c0ff */
[----:B------:R-:W-:-:S13]  /*1420*/  PLOP3.LUT P0, PT, P0, P1, PT, 0x2f, 0xf2 ;  /* 0x0000000000f2781c */ /* 0x000fda0000702577 */
[----:B------:R-:W-:Y:S05]  /*1430*/  @P0 BRA `(.L_x_30) ;  /* 0x0000000400000947 */ /* 0x000fea0003800000 */
[----:B------:R-:W-:Y:S02]  /*1440*/  ISETP.GE.AND P0, PT, R12, RZ, PT ;  /* 0x000000ff0c00720c */ /* 0x000fe40003f06270 */
[----:B------:R-:W-:-:S11]  /*1450*/  ISETP.GE.AND P1, PT, R13, RZ, PT ;  /* 0x000000ff0d00720c */ /* 0x000fd60003f26270 */
[----:B------:R-:W-:Y:S01]  /*1460*/  @P0 MOV R9, RZ ;  /* 0x000000ff00090202 */ /* 0x000fe20000000f00 */
[----:B------:R-:W-:Y:S02]  /*1470*/  @!P0 IMAD.MOV.U32 R9, RZ, RZ, -0x40 ;  /* 0xffffffc0ff098424 */ /* 0x000fe400078e00ff */
[----:B------:R-:W-:Y:S01]  /*1480*/  @!P0 FFMA R0, R0, 1.84467440737095516160e+19, RZ ;  /* 0x5f80000000008823 */ /* 0x000fe200000000ff */
[----:B------:R-:W-:Y:S02]  /*1490*/  @!P1 FFMA R11, R3, 1.84467440737095516160e+19, RZ ;  /* 0x5f800000030b9823 */ /* 0x000fe400000000ff */
[----:B------:R-:W-:-:S07]  /*14a0*/  @!P1 IADD3 R9, PT, PT, R9, 0x40, RZ ;  /* 0x0000004009099810 */ /* 0x000fce0007ffe0ff */
.L_x_26:
[----:B------:R-:W-:Y:S01]  /*14b0*/  LEA R12, R10, 0xc0800000, 0x17 ;  /* 0xc08000000a0c7811 */ /* 0x000fe200078eb8ff */
[----:B------:R-:W-:Y:S03]  /*14c0*/  BSSY.RECONVERGENT B2, `(.L_x_31) ;  /* 0x0000036000027945 */ /* 0x000fe60003800200 */
[----:B------:R-:W-:Y:S02]  /*14d0*/  IADD3 R12, PT, PT, -R12, R11, RZ ;  /* 0x0000000b0c0c7210 */ /* 0x000fe40007ffe1ff */
[----:B------:R-:W-:Y:S02]  /*14e0*/  IADD3 R11, PT, PT, R14, -0x7f, RZ ;  /* 0xffffff810e0b7810 */ /* 0x000fe40007ffe0ff */
[----:B------:R0:W1:Y:S01]  /*14f0*/  MUFU.RCP R13, R12 ;  /* 0x0000000c000d7308 */ /* 0x0000620000001000 */
[----:B------:R-:W-:Y:S02]  /*1500*/  FADD.FTZ R15, -R12, -RZ ;  /* 0x800000ff0c0f7221 */ /* 0x000fe40000010100 */
[C---:B------:R-:W-:Y:S01]  /*1510*/  IMAD R0, R11.reuse, -0x800000, R0 ;  /* 0xff8000000b007824 */ /* 0x040fe200078e0200 */
[----:B0-----:R-:W-:-:S05]  /*1520*/  IADD3 R12, PT, PT, R11, 0x7f, -R10 ;  /* 0x0000007f0b0c7810 */ /* 0x001fca0007ffe80a */
[----:B------:R-:W-:Y:S02]  /*1530*/  IMAD.IADD R9, R12, 0x1, R9 ;  /* 0x000000010c097824 */ /* 0x000fe400078e0209 */
[----:B-1----:R-:W-:-:S04]  /*1540*/  FFMA R14, R13, R15, 1 ;  /* 0x3f8000000d0e7423 */ /* 0x002fc8000000000f */
[----:B------:R-:W-:-:S04]  /*1550*/  FFMA R16, R13, R14, R13 ;  /* 0x0000000e0d107223 */ /* 0x000fc8000000000d */
[----:B------:R-:W-:-:S04]  /*1560*/  FFMA R13, R0, R16, RZ ;  /* 0x00000010000d7223 */ /* 0x000fc800000000ff */
[----:B------:R-:W-:-:S04]  /*1570*/  FFMA R14, R15, R13, R0 ;  /* 0x0000000d0f0e7223 */ /* 0x000fc80000000000 */
[----:B------:R-:W-:-:S04]  /*1580*/  FFMA R13, R16, R14, R13 ;  /* 0x0000000e100d7223 */ /* 0x000fc8000000000d */
[----:B------:R-:W-:-:S04]  /*1590*/  FFMA R14, R15, R13, R0 ;  /* 0x0000000d0f0e7223 */ /* 0x000fc80000000000 */
[----:B------:R-:W-:-:S05]  /*15a0*/  FFMA R0, R16, R14, R13 ;  /* 0x0000000e10007223 */ /* 0x000fca000000000d */
[----:B------:R-:W-:-:S04]  /*15b0*/  SHF.R.U32.HI R10, RZ, 0x17, R0 ;  /* 0x00000017ff0a7819 */ /* 0x000fc80000011600 */
[----:B------:R-:W-:-:S04]  /*15c0*/  LOP3.LUT R10, R10, 0xff, RZ, 0xc0, !PT ;  /* 0x000000ff0a0a7812 */ /* 0x000fc800078ec0ff */
[----:B------:R-:W-:-:S04]  /*15d0*/  IADD3 R15, PT, PT, R10, R9, RZ ;  /* 0x000000090a0f7210 */ /* 0x000fc80007ffe0ff */
[----:B------:R-:W-:-:S04]  /*15e0*/  IADD3 R10, PT, PT, R15, -0x1, RZ ;  /* 0xffffffff0f0a7810 */ /* 0x000fc80007ffe0ff */
[----:B------:R-:W-:-:S13]  /*15f0*/  ISETP.GE.U32.AND P0, PT, R10, 0xfe, PT ;  /* 0x000000fe0a00780c */ /* 0x000fda0003f06070 */
[----:B------:R-:W-:Y:S05]  /*1600*/  @!P0 BRA `(.L_x_32) ;  /* 0x0000000000808947 */ /* 0x000fea0003800000 */
[----:B------:R-:W-:-:S13]  /*1610*/  ISETP.GT.AND P0, PT, R15, 0xfe, PT ;  /* 0x000000fe0f00780c */ /* 0x000fda0003f04270 */
[----:B------:R-:W-:Y:S05]  /*1620*/  @P0 BRA `(.L_x_33) ;  /* 0x00000000006c0947 */ /* 0x000fea0003800000 */
[----:B------:R-:W-:-:S13]  /*1630*/  ISETP.GE.AND P0, PT, R15, 0x1, PT ;  /* 0x000000010f00780c */ /* 0x000fda0003f06270 */
[----:B------:R-:W-:Y:S05]  /*1640*/  @P0 BRA `(.L_x_34) ;  /* 0x0000000000740947 */ /* 0x000fea0003800000 */
[----:B------:R-:W-:Y:S02]  /*1650*/  ISETP.GE.AND P0, PT, R15, -0x18, PT ;  /* 0xffffffe80f00780c */ /* 0x000fe40003f06270 */
[----:B------:R-:W-:-:S11]  /*1660*/  LOP3.LUT R0, R0, 0x80000000, RZ, 0xc0, !PT ;  /* 0x8000000000007812 */ /* 0x000fd600078ec0ff */
[----:B------:R-:W-:Y:S05]  /*1670*/  @!P0 BRA `(.L_x_34) ;  /* 0x0000000000688947 */ /* 0x000fea0003800000 */
[CCC-:B------:R-:W-:Y:S01]  /*1680*/  FFMA.RZ R9, R16.reuse, R14.reuse, R13.reuse ;  /* 0x0000000e10097223 */ /* 0x1c0fe2000000c00d */
[C---:B------:R-:W-:Y:S01]  /*1690*/  IADD3 R12, PT, PT, R15.reuse, 0x20, RZ ;  /* 0x000000200f0c7810 */ /* 0x040fe20007ffe0ff */
[CCC-:B------:R-:W-:Y:S01]  /*16a0*/  FFMA.RM R10, R16.reuse, R14.reuse, R13.reuse ;  /* 0x0000000e100a7223 */ /* 0x1c0fe2000000400d */
[----:B------:R-:W-:Y:S02]  /*16b0*/  ISETP.NE.AND P3, PT, R15, RZ, PT ;  /* 0x000000ff0f00720c */ /* 0x000fe40003f65270 */
[----:B------:R-:W-:Y:S01]  /*16c0*/  LOP3.LUT R11, R9, 0x7fffff, RZ, 0xc0, !PT ;  /* 0x007fffff090b7812 */ /* 0x000fe200078ec0ff */
[----:B------:R-:W-:Y:S01]  /*16d0*/  FFMA.RP R9, R16, R14, R13 ;  /* 0x0000000e10097223 */ /* 0x000fe2000000800d */
[----:B------:R-:W-:Y:S01]  /*16e0*/  IMAD.MOV R13, RZ, RZ, -R15 ;  /* 0x000000ffff0d7224 */ /* 0x000fe200078e0a0f */
[----:B------:R-:W-:Y:S02]  /*16f0*/  ISETP.NE.AND P1, PT, R15, RZ, PT ;  /* 0x000000ff0f00720c */ /* 0x000fe40003f25270 */
[----:B------:R-:W-:-:S02]  /*1700*/  LOP3.LUT R11, R11, 0x800000, RZ, 0xfc, !PT ;  /* 0x008000000b0b7812 */ /* 0x000fc400078efcff */
[----:B------:R-:W-:Y:S02]  /*1710*/  FSETP.NEU.FTZ.AND P0, PT, R9, R10, PT ;  /* 0x0000000a0900720b */ /* 0x000fe40003f1d000 */
[----:B------:R-:W-:Y:S02]  /*1720*/  SHF.L.U32 R12, R11, R12, RZ ;  /* 0x0000000c0b0c7219 */ /* 0x000fe400000006ff */
[----:B------:R-:W-:Y:S02]  /*1730*/  SEL R10, R13, RZ, P3 ;  /* 0x000000ff0d0a7207 */ /* 0x000fe40001800000 */
[----:B------:R-:W-:Y:S02]  /*1740*/  ISETP.NE.AND P1, PT, R12, RZ, P1 ;  /* 0x000000ff0c00720c */ /* 0x000fe40000f25270 */
[----:B------:R-:W-:Y:S02]  /*1750*/  SHF.R.U32.HI R10, RZ, R10, R11 ;  /* 0x0000000aff0a7219 */ /* 0x000fe4000001160b */
[----:B------:R-:W-:-:S02]  /*1760*/  PLOP3.LUT P0, PT, P0, P1, PT, 0xf8, 0x8f ;  /* 0x00000000008f781c */ /* 0x000fc40000703f70 */
[----:B------:R-:W-:Y:S02]  /*1770*/  SHF.R.U32.HI R12, RZ, 0x1, R10 ;  /* 0x00000001ff0c7819 */ /* 0x000fe4000001160a */
[----:B------:R-:W-:-:S04]  /*1780*/  SEL R9, RZ, 0x1, !P0 ;  /* 0x00000001ff097807 */ /* 0x000fc80004000000 */
[----:B------:R-:W-:-:S04]  /*1790*/  LOP3.LUT R9, R9, 0x1, R12, 0xf8, !PT ;  /* 0x0000000109097812 */ /* 0x000fc800078ef80c */
[----:B------:R-:W-:-:S04]  /*17a0*/  LOP3.LUT R9, R9, R10, RZ, 0xc0, !PT ;  /* 0x0000000a09097212 */ /* 0x000fc800078ec0ff */
[----:B------:R-:W-:-:S04]  /*17b0*/  IADD3 R9, PT, PT, R12, R9, RZ ;  /* 0x000000090c097210 */ /* 0x000fc80007ffe0ff */
[----:B------:R-:W-:Y:S01]  /*17c0*/  LOP3.LUT R0, R9, R0, RZ, 0xfc, !PT ;  /* 0x0000000009007212 */ /* 0x000fe200078efcff */
[----:B------:R-:W-:Y:S06]  /*17d0*/  BRA `(.L_x_34) ;  /* 0x0000000000107947 */ /* 0x000fec0003800000 */
.L_x_33:
[----:B------:R-:W-:-:S04]  /*17e0*/  LOP3.LUT R0, R0, 0x80000000, RZ, 0xc0, !PT ;  /* 0x8000000000007812 */ /* 0x000fc800078ec0ff */
[----:B------:R-:W-:Y:S01]  /*17f0*/  LOP3.LUT R0, R0, 0x7f800000, RZ, 0xfc, !PT ;  /* 0x7f80000000007812 */ /* 0x000fe200078efcff */
[----:B------:R-:W-:Y:S06]  /*1800*/  BRA `(.L_x_34) ;  /* 0x0000000000047947 */ /* 0x000fec0003800000 */
.L_x_32:
[----:B------:R-:W-:-:S07]  /*1810*/  LEA R0, R9, R0, 0x17 ;  /* 0x0000000009007211 */ /* 0x000fce00078eb8ff */
.L_x_34:
[----:B------:R-:W-:Y:S05]  /*1820*/  BSYNC.RECONVERGENT B2 ;  /* 0x0000000000027941 */ /* 0x000fea0003800200 */
.L_x_31:
[----:B------:R-:W-:Y:S05]  /*1830*/  BRA `(.L_x_35) ;  /* 0x0000000000207947 */ /* 0x000fea0003800000 */
.L_x_30:
[----:B------:R-:W-:-:S04]  /*1840*/  LOP3.LUT R0, R11, 0x80000000, R0, 0x48, !PT ;  /* 0x800000000b007812 */ /* 0x000fc800078e4800 */
[----:B------:R-:W-:Y:S01]  /*1850*/  LOP3.LUT R0, R0, 0x7f800000, RZ, 0xfc, !PT ;  /* 0x7f80000000007812 */ /* 0x000fe200078efcff */
[----:B------:R-:W-:Y:S06]  /*1860*/  BRA `(.L_x_35) ;  /* 0x0000000000147947 */ /* 0x000fec0003800000 */
.L_x_29:
[----:B------:R-:W-:Y:S01]  /*1870*/  LOP3.LUT R0, R11, 0x80000000, R0, 0x48, !PT ;  /* 0x800000000b007812 */ /* 0x000fe200078e4800 */
[----:B------:R-:W-:Y:S06]  /*1880*/  BRA `(.L_x_35) ;  /* 0x00000000000c7947 */ /* 0x000fec0003800000 */
.L_x_28:
[----:B------:R-:W0:Y:S01]  /*1890*/  MUFU.RSQ R0, -QNAN ;  /* 0xffc0000000007908 */ /* 0x000e220000001400 */
[----:B------:R-:W-:Y:S05]  /*18a0*/  BRA `(.L_x_35) ;  /* 0x0000000000047947 */ /* 0x000fea0003800000 */
.L_x_27:
[----:B------:R-:W-:-:S07]  /*18b0*/  FADD.FTZ R0, R0, R3 ;  /* 0x0000000300007221 */ /* 0x000fce0000010000 */
.L_x_35:
[----:B------:R-:W-:Y:S05]  /*18c0*/  BSYNC.RECONVERGENT B1 ;  /* 0x0000000000017941 */ /* 0x000fea0003800200 */
.L_x_25:
[----:B------:R-:W-:-:S04]  /*18d0*/  HFMA2 R9, -RZ, RZ, 0, 0 ;  /* 0x00000000ff097431 */ /* 0x000fc800000001ff */
[----:B0-----:R-:W-:Y:S05]  /*18e0*/  RET.REL.NODEC R8 `(_Z9LayerNormPKfPfii) ;  /* 0xffffffe408c47950 */ /* 0x001fea0003c3ffff */
.L_x_36:
[----:B------:R-:W-:-:S00]  /*18f0*/  BRA `(.L_x_36) ;  /* 0xfffffffc00fc7947 */ /* 0x000fc0000383ffff */
[----:B------:R-:W-:-:S00]  /*1900*/  NOP ;  /* 0x0000000000007918 */ /* 0x000fc00000000000 */
[----:B------:R-:W-:-:S00]  /*1910*/  NOP ;  /* 0x0000000000007918 */ /* 0x000fc00000000000 */
[----:B------:R-:W-:-:S00]  /*1920*/  NOP ;  /* 0x0000000000007918 */ /* 0x000fc00000000000 */
[----:B------:R-:W-:-:S00]  /*1930*/  NOP ;  /* 0x0000000000007918 */ /* 0x000fc00000000000 */
[----:B------:R-:W-:-:S00]  /*1940*/  NOP ;  /* 0x0000000000007918 */ /* 0x000fc00000000000 */
[----:B------:R-:W-:-:S00]  /*1950*/  NOP ;  /* 0x0000000000007918 */ /* 0x000fc00000000000 */
[----:B------:R-:W-:-:S00]  /*1960*/  NOP ;  /* 0x0000000000007918 */ /* 0x000fc00000000000 */
[----:B------:R-:W-:-:S00]  /*1970*/  NOP ;  /* 0x0000000000007918 */ /* 0x000fc00000000000 */
.L_x_38:


//--------------------- .nv.shared._Z9LayerNormPKfPfii --------------------------
	.section	.nv.shared._Z9LayerNormPKfPfii,"aw",@nobits
	.sectionflags	@""
	.align	16
	.zero		1024


//--------------------- .nv.shared.reserved.0     --------------------------
	.section	.nv.shared.reserved.0,"aw",@nobits
	.weak		__nv_reservedSMEM_offset_0_alias
	.size		__nv_reservedSMEM_offset_0_alias, 0, 64
	.other		__nv_reservedSMEM_offset_0_alias,@"STO_CUDA_RESERVED_SHARED STV_DEFAULT"
__nv_reservedSMEM_offset_0_alias:
	.zero		0
	.zero		64


//--------------------- .nv.constant0._Z9LayerNormPKfPfii --------------------------
	.section	.nv.constant0._Z9LayerNormPKfPfii,"a",@progbits
	.sectionflags	@""
	.align	4
.nv.constant0._Z9LayerNormPKfPfii:
	.zero		920


//--------------------- SYMBOLS --------------------------

	.type		.nv.reservedSmem.offset0,@object
	.size		.nv.reservedSmem.offset0,0x4
	.type		.nv.reservedSmem.cap,@object
	.size		.nv.reservedSmem.cap,0x4
